	.target	sm_90a

	.elftype	@"ET_EXEC"


//--------------------- .note.nv.tkinfo           --------------------------
	.section	.note.nv.tkinfo,"",@"SHT_NOTE"
	.sectionflags	@"SHF_NOTE_NV_TKINFO"
	.tkinfo
        /*0018*/ 	.word	0x00000002
        /*0030*/ 	.string	""
        /*0030*/ 	.string	"ptxas"
        /*0030*/ 	.string	"Cuda compilation tools, release 13.0, V13.0.88"
        /*0030*/ 	.string	"Build cuda_13.0.r13.0/compiler.36424714_0"
        /*0030*/ 	.string	"-arch sm_90a -m 64 "



//--------------------- .note.nv.cuinfo           --------------------------
	.section	.note.nv.cuinfo,"",@"SHT_NOTE"
	.sectionflags	@"SHF_NOTE_NV_CUINFO"
        /*0018*/ 	.short	0x0002
        /*001a*/ 	.short	0x005a
        /*001c*/ 	.short	0x0082
	.zero		2


//--------------------- .nv.info                  --------------------------
	.section	.nv.info,"",@"SHT_CUDA_INFO"
	.align	4


	//----- nvinfo : EIATTR_REGCOUNT
	.align		4
        /*0000*/ 	.byte	0x04, 0x2f
        /*0002*/ 	.short	(.L_15 - .L_14)
	.align		4
.L_14:
        /*0004*/ 	.word	index@(_ZN7cutlass13device_kernelINS_4gemm6kernel13GemmUniversalIN4cute5tupleIJiiiiEEENS1_10collective13CollectiveMmaINS1_34MainloopSm90TmaGmmaWarpSpecializedILi2ENS5_IJNS4_1CILi4EEESB_NSA_ILi1EEEEEENS1_35KernelTmaWarpSpecializedCooperativeEEENS5_IJNSA_ILi256EEENSA_ILi128EEENSA_ILi64EEEEEEfNS5_IJlSC_lEEEfSK_NS4_8TiledMMAINS4_8MMA_AtomIJNS4_4SM904GMMA30MMA_64x128x8_F32TF32TF32_SS_TNILNSO_7ScaleInE1ELSQ_1EEEEEENS4_6LayoutINS5_IJNSA_ILi2EEESC_SC_EEENS5_IJSC_NSA_ILi0EEESW_EEEEENS5_IJNS4_10UnderscoreESZ_SZ_EEEEENS4_23SM90_TMA_LOAD_MULTICASTENS4_14ComposedLayoutINS4_7SwizzleILi3ELi4ELi3EEENS4_18smem_ptr_flag_bitsILi32EEENST_INS5_IJNSA_ILi8EEENSA_ILi32EEEEEENS5_IJS19_SC_EEEEEEEvNS4_8identityES12_S1D_vS1E_EENS_8epilogue10collective6detail29Sm90TmaWarpSpecializedAdapterINS1H_15DefaultEpilogueIfSK_SK_NS1G_6thread17LinearCombinationIfLi1EffLNS1L_9ScaleType4KindE0ELNS_15FloatRoundStyleE2EfEENS1_15EpilogueDefaultEEEEEvvEEEEvNT_6ParamsE)
        /*0008*/ 	.word	0x000000a8


	//----- nvinfo : EIATTR_FRAME_SIZE
	.align		4
.L_15:
        /*000c*/ 	.byte	0x04, 0x11
        /*000e*/ 	.short	(.L_17 - .L_16)
	.align		4
.L_16:
        /*0010*/ 	.word	index@(_ZN7cutlass13device_kernelINS_4gemm6kernel13GemmUniversalIN4cute5tupleIJiiiiEEENS1_10collective13CollectiveMmaINS1_34MainloopSm90TmaGmmaWarpSpecializedILi2ENS5_IJNS4_1CILi4EEESB_NSA_ILi1EEEEEENS1_35KernelTmaWarpSpecializedCooperativeEEENS5_IJNSA_ILi256EEENSA_ILi128EEENSA_ILi64EEEEEEfNS5_IJlSC_lEEEfSK_NS4_8TiledMMAINS4_8MMA_AtomIJNS4_4SM904GMMA30MMA_64x128x8_F32TF32TF32_SS_TNILNSO_7ScaleInE1ELSQ_1EEEEEENS4_6LayoutINS5_IJNSA_ILi2EEESC_SC_EEENS5_IJSC_NSA_ILi0EEESW_EEEEENS5_IJNS4_10UnderscoreESZ_SZ_EEEEENS4_23SM90_TMA_LOAD_MULTICASTENS4_14ComposedLayoutINS4_7SwizzleILi3ELi4ELi3EEENS4_18smem_ptr_flag_bitsILi32EEENST_INS5_IJNSA_ILi8EEENSA_ILi32EEEEEENS5_IJS19_SC_EEEEEEEvNS4_8identityES12_S1D_vS1E_EENS_8epilogue10collective6detail29Sm90TmaWarpSpecializedAdapterINS1H_15DefaultEpilogueIfSK_SK_NS1G_6thread17LinearCombinationIfLi1EffLNS1L_9ScaleType4KindE0ELNS_15FloatRoundStyleE2EfEENS1_15EpilogueDefaultEEEEEvvEEEEvNT_6ParamsE)
        /*0014*/ 	.word	0x00000000


	//----- nvinfo : EIATTR_MIN_STACK_SIZE
	.align		4
.L_17:
        /*0018*/ 	.byte	0x04, 0x12
        /*001a*/ 	.short	(.L_19 - .L_18)
	.align		4
.L_18:
        /*001c*/ 	.word	index@(_ZN7cutlass13device_kernelINS_4gemm6kernel13GemmUniversalIN4cute5tupleIJiiiiEEENS1_10collective13CollectiveMmaINS1_34MainloopSm90TmaGmmaWarpSpecializedILi2ENS5_IJNS4_1CILi4EEESB_NSA_ILi1EEEEEENS1_35KernelTmaWarpSpecializedCooperativeEEENS5_IJNSA_ILi256EEENSA_ILi128EEENSA_ILi64EEEEEEfNS5_IJlSC_lEEEfSK_NS4_8TiledMMAINS4_8MMA_AtomIJNS4_4SM904GMMA30MMA_64x128x8_F32TF32TF32_SS_TNILNSO_7ScaleInE1ELSQ_1EEEEEENS4_6LayoutINS5_IJNSA_ILi2EEESC_SC_EEENS5_IJSC_NSA_ILi0EEESW_EEEEENS5_IJNS4_10UnderscoreESZ_SZ_EEEEENS4_23SM90_TMA_LOAD_MULTICASTENS4_14ComposedLayoutINS4_7SwizzleILi3ELi4ELi3EEENS4_18smem_ptr_flag_bitsILi32EEENST_INS5_IJNSA_ILi8EEENSA_ILi32EEEEEENS5_IJS19_SC_EEEEEEEvNS4_8identityES12_S1D_vS1E_EENS_8epilogue10collective6detail29Sm90TmaWarpSpecializedAdapterINS1H_15DefaultEpilogueIfSK_SK_NS1G_6thread17LinearCombinationIfLi1EffLNS1L_9ScaleType4KindE0ELNS_15FloatRoundStyleE2EfEENS1_15EpilogueDefaultEEEEEvvEEEEvNT_6ParamsE)
        /*0020*/ 	.word	0x00000000
.L_19:


//--------------------- .nv.compat                --------------------------
	.section	.nv.compat,"",@"SHT_CUDA_COMPAT_INFO"
	.align	4
        /*0000*/ 	.byte	0x02, 0x09, 0x01, 0x00, 0x02, 0x02, 0x04, 0x00, 0x02, 0x05, 0x05, 0x00, 0x03, 0x07, 0x01, 0x01
        /*0010*/ 	.byte	0x02, 0x03, 0x01, 0x00, 0x02, 0x06, 0x01, 0x00, 0x04, 0x0b, 0x08, 0x00, 0x00, 0x00, 0x00, 0x00
        /*0020*/ 	.byte	0x00, 0x00, 0x00, 0x00


//--------------------- .nv.info._ZN7cutlass13device_kernelINS_4gemm6kernel13GemmUniversalIN4cute5tupleIJiiiiEEENS1_10collective13CollectiveMmaINS1_34MainloopSm90TmaGmmaWarpSpecializedILi2ENS5_IJNS4_1CILi4EEESB_NSA_ILi1EEEEEENS1_35KernelTmaWarpSpecializedCooperativeEEENS5_IJNSA_ILi256EEENSA_ILi128EEENSA_ILi64EEEEEEfNS5_IJlSC_lEEEfSK_NS4_8TiledMMAINS4_8MMA_AtomIJNS4_4SM904GMMA30MMA_64x128x8_F32TF32TF32_SS_TNILNSO_7ScaleInE1ELSQ_1EEEEEENS4_6LayoutINS5_IJNSA_ILi2EEESC_SC_EEENS5_IJSC_NSA_ILi0EEESW_EEEEENS5_IJNS4_10UnderscoreESZ_SZ_EEEEENS4_23SM90_TMA_LOAD_MULTICASTENS4_14ComposedLayoutINS4_7SwizzleILi3ELi4ELi3EEENS4_18smem_ptr_flag_bitsILi32EEENST_INS5_IJNSA_ILi8EEENSA_ILi32EEEEEENS5_IJS19_SC_EEEEEEEvNS4_8identityES12_S1D_vS1E_EENS_8epilogue10collective6detail29Sm90TmaWarpSpecializedAdapterINS1H_15DefaultEpilogueIfSK_SK_NS1G_6thread17LinearCombinationIfLi1EffLNS1L_9ScaleType4KindE0ELNS_15FloatRoundStyleE2EfEENS1_15EpilogueDefaultEEEEEvvEEEEvNT_6ParamsE --------------------------
	.section	.nv.info._ZN7cutlass13device_kernelINS_4gemm6kernel13GemmUniversalIN4cute5tupleIJiiiiEEENS1_10collective13CollectiveMmaINS1_34MainloopSm90TmaGmmaWarpSpecializedILi2ENS5_IJNS4_1CILi4EEESB_NSA_ILi1EEEEEENS1_35KernelTmaWarpSpecializedCooperativeEEENS5_IJNSA_ILi256EEENSA_ILi128EEENSA_ILi64EEEEEEfNS5_IJlSC_lEEEfSK_NS4_8TiledMMAINS4_8MMA_AtomIJNS4_4SM904GMMA30MMA_64x128x8_F32TF32TF32_SS_TNILNSO_7ScaleInE1ELSQ_1EEEEEENS4_6LayoutINS5_IJNSA_ILi2EEESC_SC_EEENS5_IJSC_NSA_ILi0EEESW_EEEEENS5_IJNS4_10UnderscoreESZ_SZ_EEEEENS4_23SM90_TMA_LOAD_MULTICASTENS4_14ComposedLayoutINS4_7SwizzleILi3ELi4ELi3EEENS4_18smem_ptr_flag_bitsILi32EEENST_INS5_IJNSA_ILi8EEENSA_ILi32EEEEEENS5_IJS19_SC_EEEEEEEvNS4_8identityES12_S1D_vS1E_EENS_8epilogue10collective6detail29Sm90TmaWarpSpecializedAdapterINS1H_15DefaultEpilogueIfSK_SK_NS1G_6thread17LinearCombinationIfLi1EffLNS1L_9ScaleType4KindE0ELNS_15FloatRoundStyleE2EfEENS1_15EpilogueDefaultEEEEEvvEEEEvNT_6ParamsE,"",@"SHT_CUDA_INFO"
	.sectionflags	@""
	.align	4


	//----- nvinfo : EIATTR_CUDA_API_VERSION
	.align		4
        /*0000*/ 	.byte	0x04, 0x37
        /*0002*/ 	.short	(.L_21 - .L_20)
.L_20:
        /*0004*/ 	.word	0x00000082


	//----- nvinfo : EIATTR_KPARAM_INFO
	.align		4
.L_21:
        /*0008*/ 	.byte	0x04, 0x17
        /*000a*/ 	.short	(.L_23 - .L_22)
.L_22:
        /*000c*/ 	.word	0x00000000
        /*0010*/ 	.short	0x0000
        /*0012*/ 	.short	0x0070
        /*0014*/ 	.byte	0x00, 0xf0, 0x01, 0x10


	//----- nvinfo : EIATTR_SPARSE_MMA_MASK
	.align		4
.L_23:
        /*0018*/ 	.byte	0x03, 0x50
        /*001a*/ 	.short	0x0000


	//----- nvinfo : EIATTR_MAXREG_COUNT
	.align		4
        /*001c*/ 	.byte	0x03, 0x1b
        /*001e*/ 	.short	0x00a8


	//----- nvinfo : EIATTR_NUM_BARRIERS
	.align		4
        /*0020*/ 	.byte	0x02, 0x4c
        /*0022*/ 	.byte	0x01
	.zero		1


	//----- nvinfo : EIATTR_EXTERNS
	.align		4
        /*0024*/ 	.byte	0x04, 0x0f
        /*0026*/ 	.short	(.L_25 - .L_24)


	//   ....[0]....
	.align		4
.L_24:
        /*0028*/ 	.word	index@(__assertfail)


	//----- nvinfo : EIATTR_MERCURY_ISA_VERSION
	.align		4
.L_25:
        /*002c*/ 	.byte	0x03, 0x5f
        /*002e*/ 	.short	0x0101


	//----- nvinfo : EIATTR_INT_WARP_WIDE_INSTR_OFFSETS
	.align		4
        /*0030*/ 	.byte	0x04, 0x31
        /*0032*/ 	.short	(.L_27 - .L_26)


	//   ....[0]....
.L_26:
        /*0034*/ 	.word	0x00000440


	//   ....[1]....
        /*0038*/ 	.word	0x00000470


	//   ....[2]....
        /*003c*/ 	.word	0x00000610


	//   ....[3]....
        /*0040*/ 	.word	0x00002540


	//----- nvinfo : EIATTR_COOP_GROUP_MASK_REGIDS
	.align		4
.L_27:
        /*0044*/ 	.byte	0x04, 0x29
        /*0046*/ 	.short	(.L_29 - .L_28)


	//   ....[0]....
.L_28:
        /*0048*/ 	.word	0xffffffff


	//   ....[1]....
        /*004c*/ 	.word	0xffffffff


	//   ....[2]....
        /*0050*/ 	.word	0xffffffff


	//   ....[3]....
        /*0054*/ 	.word	0xffffffff


	//   ....[4]....
        /*0058*/ 	.word	0xffffffff


	//   ....[5]....
        /*005c*/ 	.word	0xffffffff


	//----- nvinfo : EIATTR_COOP_GROUP_INSTR_OFFSETS
	.align		4
.L_29:
        /*0060*/ 	.byte	0x04, 0x28
        /*0062*/ 	.short	(.L_31 - .L_30)


	//   ....[0]....
.L_30:
        /*0064*/ 	.word	0x00000060


	//   ....[1]....
        /*0068*/ 	.word	0x00000070


	//   ....[2]....
        /*006c*/ 	.word	0x00000130


	//   ....[3]....
        /*0070*/ 	.word	0x00000290


	//   ....[4]....
        /*0074*/ 	.word	0x000007d0


	//   ....[5]....
        /*0078*/ 	.word	0x00001220


	//----- nvinfo : EIATTR_REG_RECONFIG
	.align		4
.L_31:
        /*007c*/ 	.byte	0x01, 0x54
	.zero		2


	//----- nvinfo : EIATTR_SYSCALL_OFFSETS
	.align		4
        /*0080*/ 	.byte	0x04, 0x46
        /*0082*/ 	.short	(.L_33 - .L_32)


	//   ....[0]....
.L_32:
        /*0084*/ 	.word	0x000013e0


	//----- nvinfo : EIATTR_MBARRIER_INSTR_OFFSETS
	.align		4
.L_33:
        /*0088*/ 	.byte	0x04, 0x39
        /*008a*/ 	.short	(.L_35 - .L_34)


	//   ....[0]....
.L_34:
        /*008c*/ 	.word	0x00000230
        /*0090*/ 	.word	0x000000ff
        /*0094*/ 	.word	0x00000000
        /*0098*/ 	.short	0x0100
        /*009a*/ 	.byte	0x08
	.zero		1


	//   ....[1]....
        /*009c*/ 	.word	0x00000240
        /*00a0*/ 	.word	0x000000ff
        /*00a4*/ 	.word	0x00000010
        /*00a8*/ 	.short	0x0100
        /*00aa*/ 	.byte	0x08
	.zero		1


	//   ....[2]....
        /*00ac*/ 	.word	0x00000250
        /*00b0*/ 	.word	0x000000ff
        /*00b4*/ 	.word	0x00000008
        /*00b8*/ 	.short	0x0100
        /*00ba*/ 	.byte	0x08
	.zero		1


	//   ....[3]....
        /*00bc*/ 	.word	0x00000260
        /*00c0*/ 	.word	0x000000ff
        /*00c4*/ 	.word	0x00000018
        /*00c8*/ 	.short	0x0100
        /*00ca*/ 	.byte	0x08
	.zero		1


	//   ....[4]....
        /*00cc*/ 	.word	0x00000690
        /*00d0*/ 	.word	0x000000ff
        /*00d4*/ 	.word	0x00000030
        /*00d8*/ 	.short	0x0100
        /*00da*/ 	.byte	0x06
	.zero		1


	//   ....[5]....
        /*00dc*/ 	.word	0x00000730
        /*00e0*/ 	.word	0x000000ff
        /*00e4*/ 	.word	0x00000038
        /*00e8*/ 	.short	0x0100
        /*00ea*/ 	.byte	0x06
	.zero		1


	//   ....[6]....
        /*00ec*/ 	.word	0x000014a0
        /*00f0*/ 	.word	0x00000003
        /*00f4*/ 	.word	0x00000000
        /*00f8*/ 	.short	0x010a
        /*00fa*/ 	.byte	0x3f
	.zero		1


	//   ....[7]....
        /*00fc*/ 	.word	0x000014e0
        /*0100*/ 	.word	0x00000003
        /*0104*/ 	.word	0x00000000
        /*0108*/ 	.short	0x010a
        /*010a*/ 	.byte	0x3f
	.zero		1


	//   ....[8]....
        /*010c*/ 	.word	0x00001d00
        /*0110*/ 	.word	0x00000005
        /*0114*/ 	.word	0x00000000
        /*0118*/ 	.short	0x010a
        /*011a*/ 	.byte	0x3f
	.zero		1


	//   ....[9]....
        /*011c*/ 	.word	0x00001d40
        /*0120*/ 	.word	0x00000005
        /*0124*/ 	.word	0x00000000
        /*0128*/ 	.short	0x010a
        /*012a*/ 	.byte	0x3f
	.zero		1


	//   ....[10]....
        /*012c*/ 	.word	0x000023e0
        /*0130*/ 	.word	0x00000005
        /*0134*/ 	.word	0x00000000
        /*0138*/ 	.short	0x0101
        /*013a*/ 	.byte	0x3f
	.zero		1


	//   ....[11]....
        /*013c*/ 	.word	0x000025c0
        /*0140*/ 	.word	0x00000003
        /*0144*/ 	.word	0x00000000
        /*0148*/ 	.short	0x0101
        /*014a*/ 	.byte	0x3f
	.zero		1


	//   ....[12]....
        /*014c*/ 	.word	0x00009f90
        /*0150*/ 	.word	0x00000014
        /*0154*/ 	.word	0x00000010
        /*0158*/ 	.short	0x010a
        /*015a*/ 	.byte	0x3f
	.zero		1


	//   ....[13]....
        /*015c*/ 	.word	0x0000a430
        /*0160*/ 	.word	0x00000004
        /*0164*/ 	.word	0x00000038
        /*0168*/ 	.short	0x0101
        /*016a*/ 	.byte	0x3f
	.zero		1


	//   ....[14]....
        /*016c*/ 	.word	0x0000ab40
        /*0170*/ 	.word	0x00000005
        /*0174*/ 	.word	0x00000000
        /*0178*/ 	.short	0x010a
        /*017a*/ 	.byte	0x3f
	.zero		1


	//   ....[15]....
        /*017c*/ 	.word	0x0000abc0
        /*0180*/ 	.word	0x00000009
        /*0184*/ 	.word	0x00000000
        /*0188*/ 	.short	0x010a
        /*018a*/ 	.byte	0x3f
	.zero		1


	//   ....[16]....
        /*018c*/ 	.word	0x0000ac20
        /*0190*/ 	.word	0x00000003
        /*0194*/ 	.word	0x00000000
        /*0198*/ 	.short	0x010a
        /*019a*/ 	.byte	0x3f
	.zero		1


	//   ....[17]....
        /*019c*/ 	.word	0x0000ac70
        /*01a0*/ 	.word	0x00000005
        /*01a4*/ 	.word	0x00000000
        /*01a8*/ 	.short	0x010a
        /*01aa*/ 	.byte	0x3f
	.zero		1


	//   ....[18]....
        /*01ac*/ 	.word	0x0000ad40
        /*01b0*/ 	.word	0x00000014
        /*01b4*/ 	.word	0x00000010
        /*01b8*/ 	.short	0x010a
        /*01ba*/ 	.byte	0x3f
	.zero		1


	//   ....[19]....
        /*01bc*/ 	.word	0x0000ae10
        /*01c0*/ 	.word	0x00000005
        /*01c4*/ 	.word	0x00000000
        /*01c8*/ 	.short	0x010a
        /*01ca*/ 	.byte	0x3f
	.zero		1


	//----- nvinfo : EIATTR_NUM_MBARRIERS
	.align		4
.L_35:
        /*01cc*/ 	.byte	0x03, 0x38
        /*01ce*/ 	.short	0x0006


	//----- nvinfo : EIATTR_EXIT_INSTR_OFFSETS
	.align		4
        /*01d0*/ 	.byte	0x04, 0x1c
        /*01d2*/ 	.short	(.L_37 - .L_36)


	//   ....[0]....
.L_36:
        /*01d4*/ 	.word	0x00000930


	//   ....[1]....
        /*01d8*/ 	.word	0x00001150


	//   ....[2]....
        /*01dc*/ 	.word	0x00009570


	//   ....[3]....
        /*01e0*/ 	.word	0x00009ad0


	//   ....[4]....
        /*01e4*/ 	.word	0x0000ac10


	//----- nvinfo : EIATTR_MAX_THREADS
	.align		4
.L_37:
        /*01e8*/ 	.byte	0x04, 0x05
        /*01ea*/ 	.short	(.L_39 - .L_38)
.L_38:
        /*01ec*/ 	.word	0x00000180
        /*01f0*/ 	.word	0x00000001
        /*01f4*/ 	.word	0x00000001


	//----- nvinfo : EIATTR_CRS_STACK_SIZE
	.align		4
.L_39:
        /*01f8*/ 	.byte	0x04, 0x1e
        /*01fa*/ 	.short	(.L_41 - .L_40)
.L_40:
        /*01fc*/ 	.word	0x00000000


	//----- nvinfo : EIATTR_CBANK_PARAM_SIZE
	.align		4
.L_41:
        /*0200*/ 	.byte	0x03, 0x19
        /*0202*/ 	.short	0x0470


	//----- nvinfo : EIATTR_PARAM_CBANK
	.align		4
        /*0204*/ 	.byte	0x04, 0x0a
        /*0206*/ 	.short	(.L_43 - .L_42)
	.align		4
.L_42:
        /*0208*/ 	.word	index@(.nv.constant0._ZN7cutlass13device_kernelINS_4gemm6kernel13GemmUniversalIN4cute5tupleIJiiiiEEENS1_10collective13CollectiveMmaINS1_34MainloopSm90TmaGmmaWarpSpecializedILi2ENS5_IJNS4_1CILi4EEESB_NSA_ILi1EEEEEENS1_35KernelTmaWarpSpecializedCooperativeEEENS5_IJNSA_ILi256EEENSA_ILi128EEENSA_ILi64EEEEEEfNS5_IJlSC_lEEEfSK_NS4_8TiledMMAINS4_8MMA_AtomIJNS4_4SM904GMMA30MMA_64x128x8_F32TF32TF32_SS_TNILNSO_7ScaleInE1ELSQ_1EEEEEENS4_6LayoutINS5_IJNSA_ILi2EEESC_SC_EEENS5_IJSC_NSA_ILi0EEESW_EEEEENS5_IJNS4_10UnderscoreESZ_SZ_EEEEENS4_23SM90_TMA_LOAD_MULTICASTENS4_14ComposedLayoutINS4_7SwizzleILi3ELi4ELi3EEENS4_18smem_ptr_flag_bitsILi32EEENST_INS5_IJNSA_ILi8EEENSA_ILi32EEEEEENS5_IJS19_SC_EEEEEEEvNS4_8identityES12_S1D_vS1E_EENS_8epilogue10collective6detail29Sm90TmaWarpSpecializedAdapterINS1H_15DefaultEpilogueIfSK_SK_NS1G_6thread17LinearCombinationIfLi1EffLNS1L_9ScaleType4KindE0ELNS_15FloatRoundStyleE2EfEENS1_15EpilogueDefaultEEEEEvvEEEEvNT_6ParamsE)
        /*020c*/ 	.short	0x0210
        /*020e*/ 	.short	0x0470


	//----- nvinfo : EIATTR_SW_WAR
	.align		4
.L_43:
        /*0210*/ 	.byte	0x04, 0x36
        /*0212*/ 	.short	(.L_45 - .L_44)
.L_44:
        /*0214*/ 	.word	0x00000008
.L_45:


//--------------------- .nv.callgraph             --------------------------
	.section	.nv.callgraph,"",@"SHT_CUDA_CALLGRAPH"
	.align	4
	.sectionentsize	8
	.align		4
        /*0000*/ 	.word	0x00000000
	.align		4
        /*0004*/ 	.word	0xffffffff
	.align		4
        /*0008*/ 	.word	index@(_ZN7cutlass13device_kernelINS_4gemm6kernel13GemmUniversalIN4cute5tupleIJiiiiEEENS1_10collective13CollectiveMmaINS1_34MainloopSm90TmaGmmaWarpSpecializedILi2ENS5_IJNS4_1CILi4EEESB_NSA_ILi1EEEEEENS1_35KernelTmaWarpSpecializedCooperativeEEENS5_IJNSA_ILi256EEENSA_ILi128EEENSA_ILi64EEEEEEfNS5_IJlSC_lEEEfSK_NS4_8TiledMMAINS4_8MMA_AtomIJNS4_4SM904GMMA30MMA_64x128x8_F32TF32TF32_SS_TNILNSO_7ScaleInE1ELSQ_1EEEEEENS4_6LayoutINS5_IJNSA_ILi2EEESC_SC_EEENS5_IJSC_NSA_ILi0EEESW_EEEEENS5_IJNS4_10UnderscoreESZ_SZ_EEEEENS4_23SM90_TMA_LOAD_MULTICASTENS4_14ComposedLayoutINS4_7SwizzleILi3ELi4ELi3EEENS4_18smem_ptr_flag_bitsILi32EEENST_INS5_IJNSA_ILi8EEENSA_ILi32EEEEEENS5_IJS19_SC_EEEEEEEvNS4_8identityES12_S1D_vS1E_EENS_8epilogue10collective6detail29Sm90TmaWarpSpecializedAdapterINS1H_15DefaultEpilogueIfSK_SK_NS1G_6thread17LinearCombinationIfLi1EffLNS1L_9ScaleType4KindE0ELNS_15FloatRoundStyleE2EfEENS1_15EpilogueDefaultEEEEEvvEEEEvNT_6ParamsE)
	.align		4
        /*000c*/ 	.word	index@(__assertfail)
	.align		4
        /*0010*/ 	.word	0x00000000
	.align		4
        /*0014*/ 	.word	0xfffffffe
	.align		4
        /*0018*/ 	.word	0x00000000
	.align		4
        /*001c*/ 	.word	0xfffffffd
	.align		4
        /*0020*/ 	.word	0x00000000
	.align		4
        /*0024*/ 	.word	0xfffffffc


//--------------------- .nv.constant4             --------------------------
	.section	.nv.constant4,"a",@progbits
	.align	8
	.align		8
.nv.constant4:
        /*0000*/ 	.dword	__assertfail
	.align		8
        /*0008*/ 	.dword	__unnamed_1
	.align		8
        /*0010*/ 	.dword	_ZN40_INTERNAL_8b9a7f2e_4_k_cu_742ff40e_246594cuda3std3__45__cpo5beginE
	.align		8
        /*0018*/ 	.dword	_ZN40_INTERNAL_8b9a7f2e_4_k_cu_742ff40e_246594cuda3std3__45__cpo3endE
	.align		8
        /*0020*/ 	.dword	_ZN40_INTERNAL_8b9a7f2e_4_k_cu_742ff40e_246594cuda3std3__45__cpo6cbeginE
	.align		8
        /*0028*/ 	.dword	_ZN40_INTERNAL_8b9a7f2e_4_k_cu_742ff40e_246594cuda3std3__45__cpo4cendE
	.align		8
        /*0030*/ 	.dword	_ZN40_INTERNAL_8b9a7f2e_4_k_cu_742ff40e_246594cuda3std3__442_GLOBAL__N__8b9a7f2e_4_k_cu_742ff40e_246596ignoreE
	.align		8
        /*0038*/ 	.dword	_ZN40_INTERNAL_8b9a7f2e_4_k_cu_742ff40e_246594cuda3std3__419piecewise_constructE
	.align		8
        /*0040*/ 	.dword	_ZN40_INTERNAL_8b9a7f2e_4_k_cu_742ff40e_246594cuda3std3__48in_placeE
	.align		8
        /*0048*/ 	.dword	_ZN40_INTERNAL_8b9a7f2e_4_k_cu_742ff40e_246594cuda3std6ranges3__45__cpo4swapE
	.align		8
        /*0050*/ 	.dword	_ZN40_INTERNAL_8b9a7f2e_4_k_cu_742ff40e_246594cuda3std6ranges3__45__cpo9iter_moveE
	.align		8
        /*0058*/ 	.dword	_ZN40_INTERNAL_8b9a7f2e_4_k_cu_742ff40e_246594cute7productE
	.align		8
        /*0060*/ 	.dword	_ZN40_INTERNAL_8b9a7f2e_4_k_cu_742ff40e_246594cute1_E
	.align		8
        /*0068*/ 	.dword	$str$22
	.align		8
        /*0070*/ 	.dword	$str$23


//--------------------- .text._ZN7cutlass13device_kernelINS_4gemm6kernel13GemmUniversalIN4cute5tupleIJiiiiEEENS1_10collective13CollectiveMmaINS1_34MainloopSm90TmaGmmaWarpSpecializedILi2ENS5_IJNS4_1CILi4EEESB_NSA_ILi1EEEEEENS1_35KernelTmaWarpSpecializedCooperativeEEENS5_IJNSA_ILi256EEENSA_ILi128EEENSA_ILi64EEEEEEfNS5_IJlSC_lEEEfSK_NS4_8TiledMMAINS4_8MMA_AtomIJNS4_4SM904GMMA30MMA_64x128x8_F32TF32TF32_SS_TNILNSO_7ScaleInE1ELSQ_1EEEEEENS4_6LayoutINS5_IJNSA_ILi2EEESC_SC_EEENS5_IJSC_NSA_ILi0EEESW_EEEEENS5_IJNS4_10UnderscoreESZ_SZ_EEEEENS4_23SM90_TMA_LOAD_MULTICASTENS4_14ComposedLayoutINS4_7SwizzleILi3ELi4ELi3EEENS4_18smem_ptr_flag_bitsILi32EEENST_INS5_IJNSA_ILi8EEENSA_ILi32EEEEEENS5_IJS19_SC_EEEEEEEvNS4_8identityES12_S1D_vS1E_EENS_8epilogue10collective6detail29Sm90TmaWarpSpecializedAdapterINS1H_15DefaultEpilogueIfSK_SK_NS1G_6thread17LinearCombinationIfLi1EffLNS1L_9ScaleType4KindE0ELNS_15FloatRoundStyleE2EfEENS1_15EpilogueDefaultEEEEEvvEEEEvNT_6ParamsE --------------------------
	.section	.text._ZN7cutlass13device_kernelINS_4gemm6kernel13GemmUniversalIN4cute5tupleIJiiiiEEENS1_10collective13CollectiveMmaINS1_34MainloopSm90TmaGmmaWarpSpecializedILi2ENS5_IJNS4_1CILi4EEESB_NSA_ILi1EEEEEENS1_35KernelTmaWarpSpecializedCooperativeEEENS5_IJNSA_ILi256EEENSA_ILi128EEENSA_ILi64EEEEEEfNS5_IJlSC_lEEEfSK_NS4_8TiledMMAINS4_8MMA_AtomIJNS4_4SM904GMMA30MMA_64x128x8_F32TF32TF32_SS_TNILNSO_7ScaleInE1ELSQ_1EEEEEENS4_6LayoutINS5_IJNSA_ILi2EEESC_SC_EEENS5_IJSC_NSA_ILi0EEESW_EEEEENS5_IJNS4_10UnderscoreESZ_SZ_EEEEENS4_23SM90_TMA_LOAD_MULTICASTENS4_14ComposedLayoutINS4_7SwizzleILi3ELi4ELi3EEENS4_18smem_ptr_flag_bitsILi32EEENST_INS5_IJNSA_ILi8EEENSA_ILi32EEEEEENS5_IJS19_SC_EEEEEEEvNS4_8identityES12_S1D_vS1E_EENS_8epilogue10collective6detail29Sm90TmaWarpSpecializedAdapterINS1H_15DefaultEpilogueIfSK_SK_NS1G_6thread17LinearCombinationIfLi1EffLNS1L_9ScaleType4KindE0ELNS_15FloatRoundStyleE2EfEENS1_15EpilogueDefaultEEEEEvvEEEEvNT_6ParamsE,"ax",@progbits
	.align	128
.text._ZN7cutlass13device_kernelINS_4gemm6kernel13GemmUniversalIN4cute5tupleIJiiiiEEENS1_10collective13CollectiveMmaINS1_34MainloopSm90TmaGmmaWarpSpecializedILi2ENS5_IJNS4_1CILi4EEESB_NSA_ILi1EEEEEENS1_35KernelTmaWarpSpecializedCooperativeEEENS5_IJNSA_ILi256EEENSA_ILi128EEENSA_ILi64EEEEEEfNS5_IJlSC_lEEEfSK_NS4_8TiledMMAINS4_8MMA_AtomIJNS4_4SM904GMMA30MMA_64x128x8_F32TF32TF32_SS_TNILNSO_7ScaleInE1ELSQ_1EEEEEENS4_6LayoutINS5_IJNSA_ILi2EEESC_SC_EEENS5_IJSC_NSA_ILi0EEESW_EEEEENS5_IJNS4_10UnderscoreESZ_SZ_EEEEENS4_23SM90_TMA_LOAD_MULTICASTENS4_14ComposedLayoutINS4_7SwizzleILi3ELi4ELi3EEENS4_18smem_ptr_flag_bitsILi32EEENST_INS5_IJNSA_ILi8EEENSA_ILi32EEEEEENS5_IJS19_SC_EEEEEEEvNS4_8identityES12_S1D_vS1E_EENS_8epilogue10collective6detail29Sm90TmaWarpSpecializedAdapterINS1H_15DefaultEpilogueIfSK_SK_NS1G_6thread17LinearCombinationIfLi1EffLNS1L_9ScaleType4KindE0ELNS_15FloatRoundStyleE2EfEENS1_15EpilogueDefaultEEEEEvvEEEEvNT_6ParamsE:
        .type           _ZN7cutlass13device_kernelINS_4gemm6kernel13GemmUniversalIN4cute5tupleIJiiiiEEENS1_10collective13CollectiveMmaINS1_34MainloopSm90TmaGmmaWarpSpecializedILi2ENS5_IJNS4_1CILi4EEESB_NSA_ILi1EEEEEENS1_35KernelTmaWarpSpecializedCooperativeEEENS5_IJNSA_ILi256EEENSA_ILi128EEENSA_ILi64EEEEEEfNS5_IJlSC_lEEEfSK_NS4_8TiledMMAINS4_8MMA_AtomIJNS4_4SM904GMMA30MMA_64x128x8_F32TF32TF32_SS_TNILNSO_7ScaleInE1ELSQ_1EEEEEENS4_6LayoutINS5_IJNSA_ILi2EEESC_SC_EEENS5_IJSC_NSA_ILi0EEESW_EEEEENS5_IJNS4_10UnderscoreESZ_SZ_EEEEENS4_23SM90_TMA_LOAD_MULTICASTENS4_14ComposedLayoutINS4_7SwizzleILi3ELi4ELi3EEENS4_18smem_ptr_flag_bitsILi32EEENST_INS5_IJNSA_ILi8EEENSA_ILi32EEEEEENS5_IJS19_SC_EEEEEEEvNS4_8identityES12_S1D_vS1E_EENS_8epilogue10collective6detail29Sm90TmaWarpSpecializedAdapterINS1H_15DefaultEpilogueIfSK_SK_NS1G_6thread17LinearCombinationIfLi1EffLNS1L_9ScaleType4KindE0ELNS_15FloatRoundStyleE2EfEENS1_15EpilogueDefaultEEEEEvvEEEEvNT_6ParamsE,@function
        .size           _ZN7cutlass13device_kernelINS_4gemm6kernel13GemmUniversalIN4cute5tupleIJiiiiEEENS1_10collective13CollectiveMmaINS1_34MainloopSm90TmaGmmaWarpSpecializedILi2ENS5_IJNS4_1CILi4EEESB_NSA_ILi1EEEEEENS1_35KernelTmaWarpSpecializedCooperativeEEENS5_IJNSA_ILi256EEENSA_ILi128EEENSA_ILi64EEEEEEfNS5_IJlSC_lEEEfSK_NS4_8TiledMMAINS4_8MMA_AtomIJNS4_4SM904GMMA30MMA_64x128x8_F32TF32TF32_SS_TNILNSO_7ScaleInE1ELSQ_1EEEEEENS4_6LayoutINS5_IJNSA_ILi2EEESC_SC_EEENS5_IJSC_NSA_ILi0EEESW_EEEEENS5_IJNS4_10UnderscoreESZ_SZ_EEEEENS4_23SM90_TMA_LOAD_MULTICASTENS4_14ComposedLayoutINS4_7SwizzleILi3ELi4ELi3EEENS4_18smem_ptr_flag_bitsILi32EEENST_INS5_IJNSA_ILi8EEENSA_ILi32EEEEEENS5_IJS19_SC_EEEEEEEvNS4_8identityES12_S1D_vS1E_EENS_8epilogue10collective6detail29Sm90TmaWarpSpecializedAdapterINS1H_15DefaultEpilogueIfSK_SK_NS1G_6thread17LinearCombinationIfLi1EffLNS1L_9ScaleType4KindE0ELNS_15FloatRoundStyleE2EfEENS1_15EpilogueDefaultEEEEEvvEEEEvNT_6ParamsE,(.L_x_319 - _ZN7cutlass13device_kernelINS_4gemm6kernel13GemmUniversalIN4cute5tupleIJiiiiEEENS1_10collective13CollectiveMmaINS1_34MainloopSm90TmaGmmaWarpSpecializedILi2ENS5_IJNS4_1CILi4EEESB_NSA_ILi1EEEEEENS1_35KernelTmaWarpSpecializedCooperativeEEENS5_IJNSA_ILi256EEENSA_ILi128EEENSA_ILi64EEEEEEfNS5_IJlSC_lEEEfSK_NS4_8TiledMMAINS4_8MMA_AtomIJNS4_4SM904GMMA30MMA_64x128x8_F32TF32TF32_SS_TNILNSO_7ScaleInE1ELSQ_1EEEEEENS4_6LayoutINS5_IJNSA_ILi2EEESC_SC_EEENS5_IJSC_NSA_ILi0EEESW_EEEEENS5_IJNS4_10UnderscoreESZ_SZ_EEEEENS4_23SM90_TMA_LOAD_MULTICASTENS4_14ComposedLayoutINS4_7SwizzleILi3ELi4ELi3EEENS4_18smem_ptr_flag_bitsILi32EEENST_INS5_IJNSA_ILi8EEENSA_ILi32EEEEEENS5_IJS19_SC_EEEEEEEvNS4_8identityES12_S1D_vS1E_EENS_8epilogue10collective6detail29Sm90TmaWarpSpecializedAdapterINS1H_15DefaultEpilogueIfSK_SK_NS1G_6thread17LinearCombinationIfLi1EffLNS1L_9ScaleType4KindE0ELNS_15FloatRoundStyleE2EfEENS1_15EpilogueDefaultEEEEEvvEEEEvNT_6ParamsE)
        .other          _ZN7cutlass13device_kernelINS_4gemm6kernel13GemmUniversalIN4cute5tupleIJiiiiEEENS1_10collective13CollectiveMmaINS1_34MainloopSm90TmaGmmaWarpSpecializedILi2ENS5_IJNS4_1CILi4EEESB_NSA_ILi1EEEEEENS1_35KernelTmaWarpSpecializedCooperativeEEENS5_IJNSA_ILi256EEENSA_ILi128EEENSA_ILi64EEEEEEfNS5_IJlSC_lEEEfSK_NS4_8TiledMMAINS4_8MMA_AtomIJNS4_4SM904GMMA30MMA_64x128x8_F32TF32TF32_SS_TNILNSO_7ScaleInE1ELSQ_1EEEEEENS4_6LayoutINS5_IJNSA_ILi2EEESC_SC_EEENS5_IJSC_NSA_ILi0EEESW_EEEEENS5_IJNS4_10UnderscoreESZ_SZ_EEEEENS4_23SM90_TMA_LOAD_MULTICASTENS4_14ComposedLayoutINS4_7SwizzleILi3ELi4ELi3EEENS4_18smem_ptr_flag_bitsILi32EEENST_INS5_IJNSA_ILi8EEENSA_ILi32EEEEEENS5_IJS19_SC_EEEEEEEvNS4_8identityES12_S1D_vS1E_EENS_8epilogue10collective6detail29Sm90TmaWarpSpecializedAdapterINS1H_15DefaultEpilogueIfSK_SK_NS1G_6thread17LinearCombinationIfLi1EffLNS1L_9ScaleType4KindE0ELNS_15FloatRoundStyleE2EfEENS1_15EpilogueDefaultEEEEEvvEEEEvNT_6ParamsE,@"STO_CUDA_ENTRY STV_DEFAULT"
_ZN7cutlass13device_kernelINS_4gemm6kernel13GemmUniversalIN4cute5tupleIJiiiiEEENS1_10collective13CollectiveMmaINS1_34MainloopSm90TmaGmmaWarpSpecializedILi2ENS5_IJNS4_1CILi4EEESB_NSA_ILi1EEEEEENS1_35KernelTmaWarpSpecializedCooperativeEEENS5_IJNSA_ILi256EEENSA_ILi128EEENSA_ILi64EEEEEEfNS5_IJlSC_lEEEfSK_NS4_8TiledMMAINS4_8MMA_AtomIJNS4_4SM904GMMA30MMA_64x128x8_F32TF32TF32_SS_TNILNSO_7ScaleInE1ELSQ_1EEEEEENS4_6LayoutINS5_IJNSA_ILi2EEESC_SC_EEENS5_IJSC_NSA_ILi0EEESW_EEEEENS5_IJNS4_10UnderscoreESZ_SZ_EEEEENS4_23SM90_TMA_LOAD_MULTICASTENS4_14ComposedLayoutINS4_7SwizzleILi3ELi4ELi3EEENS4_18smem_ptr_flag_bitsILi32EEENST_INS5_IJNSA_ILi8EEENSA_ILi32EEEEEENS5_IJS19_SC_EEEEEEEvNS4_8identityES12_S1D_vS1E_EENS_8epilogue10collective6detail29Sm90TmaWarpSpecializedAdapterINS1H_15DefaultEpilogueIfSK_SK_NS1G_6thread17LinearCombinationIfLi1EffLNS1L_9ScaleType4KindE0ELNS_15FloatRoundStyleE2EfEENS1_15EpilogueDefaultEEEEEvvEEEEvNT_6ParamsE:
[----:B------:R-:W0:Y:S01]  /*0000*/  LDC R1, c[0x0][0x28] ;  /* 0x00000a00ff017b82 */ /* 0x000e220000000800 */
[----:B------:R-:W1:Y:S01]  /*0010*/  S2R R18, SR_TID.X ;  /* 0x0000000000127919 */ /* 0x000e620000002100 */
[----:B------:R-:W-:Y:S01]  /*0020*/  ELECT P0, URZ, PT ;  /* 0x00000000003f782f */ /* 0x000fe20003800000 */
[----:B------:R-:W-:Y:S01]  /*0030*/  BSSY B0, `(.L_x_0) ;  /* 0x000000f000007945 */ /* 0x000fe20003800000 */
[--C-:B-1----:R-:W-:Y:S02]  /*0040*/  SHF.R.U32.HI R0, RZ, 0x5, R18.reuse ;  /* 0x00000005ff007819 */ /* 0x102fe40000011612 */
[----:B------:R-:W-:-:S03]  /*0050*/  SHF.R.U32.HI R3, RZ, 0x7, R18 ;  /* 0x00000007ff037819 */ /* 0x000fc60000011612 */
[----:B------:R-:W1:Y:S04]  /*0060*/  SHFL.IDX PT, R2, R0, RZ, 0x1f ;  /* 0x00001fff00027589 */ /* 0x000e6800000e0000 */
[----:B------:R2:W3:Y:S01]  /*0070*/  SHFL.IDX PT, R5, R3, RZ, 0x1f ;  /* 0x00001fff03057589 */ /* 0x0004e200000e0000 */
[----:B-1----:R-:W-:-:S13]  /*0080*/  ISETP.NE.OR P0, PT, R2, RZ, !P0 ;  /* 0x000000ff0200720c */ /* 0x002fda0004705670 */
[----:B0-23--:R-:W-:Y:S05]  /*0090*/  @P0 BRA `(.L_x_1) ;  /* 0x0000000000200947 */ /* 0x00dfea0003800000 */
[----:B------:R-:W-:Y:S02]  /*00a0*/  ULDC.64 UR4, c[0x0][0x198] ;  /* 0x0000660000047ab9 */ /* 0x000fe40000000a00 */
[----:B------:R-:W-:Y:S02]  /*00b0*/  UIADD3 UR6, UP0, UR4, 0xf0, URZ ;  /* 0x000000f004067890 */ /* 0x000fe4000ff1e03f */
[----:B------:R-:W-:Y:S02]  /*00c0*/  UIADD3 UR4, UP1, UR4, 0x1f0, URZ ;  /* 0x000001f004047890 */ /* 0x000fe4000ff3e03f */
[----:B------:R-:W-:Y:S02]  /*00d0*/  UIADD3.X UR7, URZ, UR5, URZ, UP0, !UPT ;  /* 0x000000053f077290 */ /* 0x000fe400087fe43f */
[----:B------:R-:W-:-:S07]  /*00e0*/  UIADD3.X UR5, URZ, UR5, URZ, UP1, !UPT ;  /* 0x000000053f057290 */ /* 0x000fce0008ffe43f */
[----:B------:R0:W-:Y:S02]  /*00f0*/  UTMACCTL.PF [UR6] ;  /* 0x00000000060079b9 */ /* 0x0001e40008040000 */
[----:B------:R0:W-:Y:S02]  /*0100*/  UTMACCTL.PF [UR4] ;  /* 0x00000000040079b9 */ /* 0x0001e40008040000 */
[----:B0-----:R-:W-:Y:S01]  /*0110*/  NOP ;  /* 0x0000000000007918 */ /* 0x001fe20000000000 */
.L_x_1:
[----:B------:R-:W-:Y:S05]  /*0120*/  BSYNC B0 ;  /* 0x0000000000007941 */ /* 0x000fea0003800000 */
.L_x_0:
[----:B------:R-:W0:Y:S02]  /*0130*/  SHFL.IDX PT, R3, R0, RZ, 0x1f ;  /* 0x00001fff00037589 */ /* 0x000e2400000e0000 */
[----:B0-----:R-:W-:-:S13]  /*0140*/  ISETP.NE.AND P0, PT, R3, RZ, PT ;  /* 0x000000ff0300720c */ /* 0x001fda0003f05270 */
[----:B------:R-:W-:Y:S05]  /*0150*/  @P0 BRA `(.L_x_2) ;  /* 0x0000000000480947 */ /* 0x000fea0003800000 */
[----:B------:R-:W0:Y:S01]  /*0160*/  S2UR UR8, SR_CgaCtaId ;  /* 0x00000000000879c3 */ /* 0x000e220000008800 */
[----:B------:R-:W-:Y:S01]  /*0170*/  UMOV UR4, 0x400 ;  /* 0x0000040000047882 */ /* 0x000fe20000000000 */
[----:B------:R-:W-:Y:S01]  /*0180*/  UMOV UR5, 0x1 ;  /* 0x0000000100057882 */ /* 0x000fe20000000000 */
[----:B------:R-:W-:Y:S01]  /*0190*/  UMOV UR6, 0xe ;  /* 0x0000000e00067882 */ /* 0x000fe20000000000 */
[----:B------:R-:W-:Y:S01]  /*01a0*/  ELECT P0, URZ, PT ;  /* 0x00000000003f782f */ /* 0x000fe20003800000 */
[----:B------:R-:W-:-:S04]  /*01b0*/  UIADD3 UR6, -UR6, 0x100000, URZ ;  /* 0x0010000006067890 */ /* 0x000fc8000fffe13f */
[----:B------:R-:W-:Y:S02]  /*01c0*/  USHF.L.U32 UR7, UR6, 0xb, URZ ;  /* 0x0000000b06077899 */ /* 0x000fe4000800063f */
[----:B------:R-:W-:Y:S02]  /*01d0*/  USHF.L.U32 UR6, UR6, 0x1, URZ ;  /* 0x0000000106067899 */ /* 0x000fe4000800063f */
[----:B0-----:R-:W-:Y:S02]  /*01e0*/  ULEA UR8, UR8, UR4, 0x18 ;  /* 0x0000000408087291 */ /* 0x001fe4000f8ec03f */
[----:B------:R-:W-:-:S04]  /*01f0*/  UIADD3 UR4, -UR5, 0x100000, URZ ;  /* 0x0010000005047890 */ /* 0x000fc8000fffe13f */
[----:B------:R-:W-:Y:S02]  /*0200*/  USHF.L.U32 UR5, UR4, 0xb, URZ ;  /* 0x0000000b04057899 */ /* 0x000fe4000800063f */
[----:B------:R-:W-:Y:S01]  /*0210*/  USHF.L.U32 UR4, UR4, 0x1, URZ ;  /* 0x0000000104047899 */ /* 0x000fe2000800063f */
[----:B------:R-:W0:Y:S11]  /*0220*/  FENCE.VIEW.ASYNC.S ;  /* 0x00000000000073c6 */ /* 0x000e360000000000 */
[----:B0-----:R0:W1:Y:S01]  /*0230*/  SYNCS.EXCH.64 URZ, [UR8], UR4 ;  /* 0x00000004083f75b2 */ /* 0x0010620008000100 */
[----:B------:R0:W2:Y:S01]  /*0240*/  SYNCS.EXCH.64 URZ, [UR8+0x10], UR6 ;  /* 0x00001006083f75b2 */ /* 0x0000a20008000100 */
[----:B------:R0:W3:Y:S01]  /*0250*/  SYNCS.EXCH.64 URZ, [UR8+0x8], UR4 ;  /* 0x00000804083f75b2 */ /* 0x0000e20008000100 */
[----:B------:R0:W4:Y:S01]  /*0260*/  SYNCS.EXCH.64 URZ, [UR8+0x18], UR6 ;  /* 0x00001806083f75b2 */ /* 0x0001220008000100 */
[----:B------:R-:W-:Y:S01]  /*0270*/  NOP ;  /* 0x0000000000007918 */ /* 0x000fe20000000000 */
.L_x_2:
[----:B------:R-:W-:Y:S01]  /*0280*/  SHF.R.S32.HI R7, RZ, 0x1f, R18 ;  /* 0x0000001fff077819 */ /* 0x000fe20000011412 */
[----:B------:R-:W5:Y:S01]  /*0290*/  SHFL.IDX PT, R0, R0, RZ, 0x1f ;  /* 0x00001fff00007589 */ /* 0x000f6200000e0000 */
[----:B0-----:R-:W0:Y:S01]  /*02a0*/  S2UR UR8, SR_CTAID.X ;  /* 0x00000000000879c3 */ /* 0x001e220000002500 */
[----:B------:R-:W-:Y:S02]  /*02b0*/  ELECT P0, URZ, PT ;  /* 0x00000000003f782f */ /* 0x000fe40003800000 */
[----:B------:R-:W-:Y:S01]  /*02c0*/  LEA.HI R7, R7, R18, RZ, 0x7 ;  /* 0x0000001207077211 */ /* 0x000fe200078f38ff */
[----:B------:R-:W1:Y:S01]  /*02d0*/  S2R R4, SR_CTAID.Y ;  /* 0x0000000000047919 */ /* 0x000e620000002600 */
[----:B------:R-:W-:Y:S01]  /*02e0*/  SHF.R.S32.HI R8, RZ, 0x1f, R3 ;  /* 0x0000001fff087819 */ /* 0x000fe20000011403 */
[----:B------:R-:W-:Y:S01]  /*02f0*/  ULDC UR4, c[0x0][0x150] ;  /* 0x0000540000047ab9 */ /* 0x000fe20000000800 */
[----:B------:R-:W-:Y:S01]  /*0300*/  LOP3.LUT R7, R7, 0xffffff80, RZ, 0xc0, !PT ;  /* 0xffffff8007077812 */ /* 0x000fe200078ec0ff */
[----:B------:R-:W-:Y:S01]  /*0310*/  NOP ;  /* 0x0000000000007918 */ /* 0x000fe20000000000 */
[----:B------:R-:W-:Y:S01]  /*0320*/  LEA.HI R8, R8, R3, RZ, 0x2 ;  /* 0x0000000308087211 */ /* 0x000fe200078f10ff */
[----:B------:R-:W2:Y:S01]  /*0330*/  LDC R10, c[0x0][0x144] ;  /* 0x00005100ff0a7b82 */ /* 0x000ea20000000800 */
[----:B------:R-:W-:Y:S01]  /*0340*/  NOP ;  /* 0x0000000000007918 */ /* 0x000fe20000000000 */
[----:B------:R-:W-:Y:S01]  /*0350*/  IMAD.IADD R6, R18, 0x1, -R7 ;  /* 0x0000000112067824 */ /* 0x000fe200078e0a07 */
[----:B------:R-:W-:Y:S01]  /*0360*/  LOP3.LUT R8, R8, 0x3ffffffc, RZ, 0xc0, !PT ;  /* 0x3ffffffc08087812 */ /* 0x000fe200078ec0ff */
[----:B------:R-:W-:Y:S01]  /*0370*/  IMAD.MOV.U32 R22, RZ, RZ, 0x1 ;  /* 0x00000001ff167424 */ /* 0x000fe200078e00ff */
[----:B------:R-:W-:-:S02]  /*0380*/  ISETP.NE.AND P3, PT, R5, RZ, PT ;  /* 0x000000ff0500720c */ /* 0x000fc40003f65270 */
[----:B------:R-:W-:Y:S01]  /*0390*/  SHF.R.S32.HI R7, RZ, 0x1f, R6 ;  /* 0x0000001fff077819 */ /* 0x000fe20000011406 */
[----:B------:R-:W3:Y:S01]  /*03a0*/  LDC R12, c[0x0][0x140] ;  /* 0x00005000ff0c7b82 */ /* 0x000ee20000000800 */
[----:B------:R-:W-:Y:S02]  /*03b0*/  IADD3 R8, R3, -R8, RZ ;  /* 0x8000000803087210 */ /* 0x000fe40007ffe0ff */
[----:B------:R-:W-:Y:S02]  /*03c0*/  LEA.HI R7, R7, R6, RZ, 0x3 ;  /* 0x0000000607077211 */ /* 0x000fe400078f18ff */
[----:B-----5:R-:W-:Y:S02]  /*03d0*/  ISETP.NE.OR P0, PT, R0, RZ, !P0 ;  /* 0x000000ff0000720c */ /* 0x020fe40004705670 */
[--C-:B------:R-:W-:Y:S02]  /*03e0*/  SHF.R.S32.HI R0, RZ, 0x3, R7.reuse ;  /* 0x00000003ff007819 */ /* 0x100fe40000011407 */
[----:B------:R-:W-:-:S02]  /*03f0*/  SHF.R.S32.HI R7, RZ, 0x1f, R7 ;  /* 0x0000001fff077819 */ /* 0x000fc40000011407 */
[----:B0-----:R-:W-:Y:S02]  /*0400*/  I2FP.F32.U32 R9, UR8 ;  /* 0x0000000800097c45 */ /* 0x001fe40008201000 */
[----:B------:R-:W-:-:S03]  /*0410*/  LEA.HI R7, R7, R0, RZ, 0x2 ;  /* 0x0000000007077211 */ /* 0x000fc600078f10ff */
[----:B------:R-:W-:Y:S01]  /*0420*/  FMUL R9, R9, UR4 ;  /* 0x0000000409097c20 */ /* 0x000fe20008400000 */
[----:B------:R-:W-:Y:S01]  /*0430*/  LOP3.LUT R7, R7, 0xfffffffc, RZ, 0xc0, !PT ;  /* 0xfffffffc07077812 */ /* 0x000fe200078ec0ff */
[----:B------:R-:W-:Y:S01]  /*0440*/  VOTEU.ALL UP0, P0 ;  /* 0x00000000003f7886 */ /* 0x000fe20000000000 */
[----:B-1----:R-:W-:Y:S01]  /*0450*/  I2FP.F32.U32 R11, R4 ;  /* 0x00000004000b7245 */ /* 0x002fe20000201000 */
[----:B------:R-:W-:Y:S01]  /*0460*/  ULDC UR4, c[0x0][0x154] ;  /* 0x0000550000047ab9 */ /* 0x000fe20000000800 */
[----:B------:R-:W-:Y:S01]  /*0470*/  VOTEU.ALL UP1, P0 ;  /* 0x00000000003f7886 */ /* 0x000fe20000020000 */
[----:B------:R-:W0:Y:S01]  /*0480*/  F2I.U32.TRUNC.NTZ R9, R9 ;  /* 0x0000000900097305 */ /* 0x000e22000020f000 */
[----:B------:R-:W-:Y:S01]  /*0490*/  IMAD.IADD R7, R0, 0x1, -R7 ;  /* 0x0000000100077824 */ /* 0x000fe200078e0a07 */
[----:B------:R-:W1:Y:S01]  /*04a0*/  @!UP0 S2UR UR7, SR_CgaCtaId ;  /* 0x00000000000789c3 */ /* 0x000e620000008800 */
[----:B------:R-:W-:Y:S01]  /*04b0*/  @!UP0 UMOV UR6, 0x400 ;  /* 0x0000040000068882 */ /* 0x000fe20000000000 */
[----:B---3--:R-:W-:Y:S01]  /*04c0*/  ISETP.EQ.U32.AND P2, PT, R12, 0x1, PT ;  /* 0x000000010c00780c */ /* 0x008fe20003f42070 */
[----:B------:R-:W-:-:S05]  /*04d0*/  IMAD R8, R8, 0x4, R7 ;  /* 0x0000000408087824 */ /* 0x000fca00078e0207 */
[----:B------:R-:W-:-:S04]  /*04e0*/  SHF.R.S32.HI R3, RZ, 0x1f, R8 ;  /* 0x0000001fff037819 */ /* 0x000fc80000011408 */
[----:B------:R-:W-:Y:S01]  /*04f0*/  LEA.HI R0, R3, R8, RZ, 0x2 ;  /* 0x0000000803007211 */ /* 0x000fe200078f10ff */
[----:B0-----:R-:W-:-:S03]  /*0500*/  IMAD.MOV R7, RZ, RZ, -R9 ;  /* 0x000000ffff077224 */ /* 0x001fc600078e0a09 */
[----:B------:R-:W-:Y:S01]  /*0510*/  LOP3.LUT R9, R0, 0xfffffffc, RZ, 0xc0, !PT ;  /* 0xfffffffc00097812 */ /* 0x000fe200078ec0ff */
[----:B--2---:R-:W-:Y:S02]  /*0520*/  IMAD R3, R10, R7, UR8 ;  /* 0x000000080a037e24 */ /* 0x004fe4000f8e0207 */
[----:B------:R-:W-:Y:S01]  /*0530*/  FMUL R10, R11, UR4 ;  /* 0x000000040b0a7c20 */ /* 0x000fe20008400000 */
[----:B------:R-:W0:Y:S01]  /*0540*/  LDC R7, c[0x0][0x148] ;  /* 0x00005200ff077b82 */ /* 0x000e220000000800 */
[C---:B------:R-:W-:Y:S01]  /*0550*/  IADD3 R0, R8.reuse, -R9, RZ ;  /* 0x8000000908007210 */ /* 0x040fe20007ffe0ff */
[----:B------:R-:W-:Y:S01]  /*0560*/  IMAD.SHL.U32 R11, R8, 0x4, RZ ;  /* 0x00000004080b7824 */ /* 0x000fe200078e00ff */
[----:B------:R-:W-:Y:S01]  /*0570*/  SHF.R.S32.HI R9, RZ, 0x1f, R2 ;  /* 0x0000001fff097819 */ /* 0x000fe20000011402 */
[----:B------:R-:W-:Y:S01]  /*0580*/  UMOV UR4, 0x20 ;  /* 0x0000002000047882 */ /* 0x000fe20000000000 */
[----:B------:R-:W2:Y:S01]  /*0590*/  F2I.U32.TRUNC.NTZ R10, R10 ;  /* 0x0000000a000a7305 */ /* 0x000ea2000020f000 */
[----:B------:R-:W-:Y:S01]  /*05a0*/  ISETP.NE.AND P4, PT, R0, R3, PT ;  /* 0x000000030000720c */ /* 0x000fe20003f85270 */
[----:B------:R-:W-:-:S04]  /*05b0*/  @!UP0 UIADD3 UR4, -UR4, 0x100000, URZ ;  /* 0x0010000004048890 */ /* 0x000fc8000fffe13f */
[----:B------:R-:W-:Y:S02]  /*05c0*/  @!UP0 USHF.L.U32 UR5, UR4, 0xb, URZ ;  /* 0x0000000b04058899 */ /* 0x000fe4000800063f */
[----:B------:R-:W-:Y:S01]  /*05d0*/  @!UP0 USHF.L.U32 UR4, UR4, 0x1, URZ ;  /* 0x0000000104048899 */ /* 0x000fe2000800063f */
[----:B------:R-:W-:Y:S01]  /*05e0*/  LEA.HI R9, R9, R2, RZ, 0x2 ;  /* 0x0000000209097211 */ /* 0x000fe200078f10ff */
[----:B-1----:R-:W-:Y:S01]  /*05f0*/  @!UP0 ULEA UR6, UR7, UR6, 0x18 ;  /* 0x0000000607068291 */ /* 0x002fe2000f8ec03f */
[----:B------:R-:W-:Y:S01]  /*0600*/  LOP3.LUT R152, R8, 0xc, R11, 0x78, !PT ;  /* 0x0000000c08987812 */ /* 0x000fe200078e780b */
[----:B------:R-:W-:Y:S01]  /*0610*/  VOTEU.ALL UP0, P0 ;  /* 0x00000000003f7886 */ /* 0x000fe20000000000 */
[----:B------:R-:W-:Y:S02]  /*0620*/  LOP3.LUT R9, R9, 0xfffffffc, RZ, 0xc0, !PT ;  /* 0xfffffffc09097812 */ /* 0x000fe400078ec0ff */
[----:B------:R-:W-:Y:S01]  /*0630*/  LOP3.LUT P0, RZ, R6, 0x7, RZ, 0xc0, !PT ;  /* 0x0000000706ff7812 */ /* 0x000fe2000780c0ff */
[----:B------:R-:W-:-:S02]  /*0640*/  VIADD R6, R5, 0xffffffff ;  /* 0xffffffff05067836 */ /* 0x000fc40000000000 */
[----:B------:R-:W-:Y:S01]  /*0650*/  IMAD.IADD R0, R2, 0x1, -R9 ;  /* 0x0000000102007824 */ /* 0x000fe200078e0a09 */
[----:B------:R-:W-:Y:S02]  /*0660*/  ISETP.LT.U32.AND P0, PT, R152, 0x10, !P0 ;  /* 0x000000109800780c */ /* 0x000fe40004701070 */
[----:B------:R-:W-:Y:S01]  /*0670*/  @P4 SHF.R.S32.HI R9, RZ, 0x1f, R152 ;  /* 0x0000001fff094819 */ /* 0x000fe20000011498 */
[----:B------:R-:W1:Y:S02]  /*0680*/  FENCE.VIEW.ASYNC.S ;  /* 0x00000000000073c6 */ /* 0x000e640000000000 */
[----:B-1----:R1:W3:Y:S01]  /*0690*/  @!UP0 SYNCS.EXCH.64 URZ, [UR6+0x30], UR4 ;  /* 0x00003004063f85b2 */ /* 0x0022e20008000100 */
[----:B--2---:R-:W-:Y:S02]  /*06a0*/  IADD3 R20, -R10, RZ, RZ ;  /* 0x000000ff0a147210 */ /* 0x004fe40007ffe1ff */
[----:B------:R-:W-:Y:S02]  /*06b0*/  @P4 LEA.HI R9, R9, R152, RZ, 0x2 ;  /* 0x0000009809094211 */ /* 0x000fe400078f10ff */
[----:B------:R-:W-:Y:S01]  /*06c0*/  ISETP.NE.AND P1, PT, R0, 0x3, PT ;  /* 0x000000030000780c */ /* 0x000fe20003f25270 */
[----:B0-----:R-:W-:Y:S01]  /*06d0*/  IMAD R2, R7, R20, R4 ;  /* 0x0000001407027224 */ /* 0x001fe200078e0204 */
[----:B------:R-:W-:-:S02]  /*06e0*/  @P4 SHF.R.S32.HI R9, RZ, 0x2, R9 ;  /* 0x00000002ff094819 */ /* 0x000fc40000011409 */
[----:B------:R-:W-:Y:S02]  /*06f0*/  ISETP.EQ.OR P1, PT, R0, RZ, !P1 ;  /* 0x000000ff0000720c */ /* 0x000fe40004f22670 */
[----:B------:R-:W-:Y:S02]  /*0700*/  @P4 ISETP.NE.AND P5, PT, R9, R2, PT ;  /* 0x000000020900420c */ /* 0x000fe40003fa5270 */
[----:B------:R-:W-:Y:S02]  /*0710*/  ISETP.EQ.AND P1, PT, R5, RZ, P1 ;  /* 0x000000ff0500720c */ /* 0x000fe40000f22270 */
[----:B------:R-:W-:Y:S01]  /*0720*/  ISETP.GE.U32.AND P6, PT, R6, 0x2, PT ;  /* 0x000000020600780c */ /* 0x000fe20003fc6070 */
[----:B------:R1:W0:Y:S01]  /*0730*/  @!UP1 SYNCS.EXCH.64 URZ, [UR6+0x38], UR4 ;  /* 0x00003804063f95b2 */ /* 0x0002220008000100 */
[----:B------:R-:W-:Y:S01]  /*0740*/  SEL R9, RZ, 0x1, !P0 ;  /* 0x00000001ff097807 */ /* 0x000fe20004000000 */
[----:B------:R-:W-:Y:S01]  /*0750*/  NOP ;  /* 0x0000000000007918 */ /* 0x000fe20000000000 */
[----:B------:R-:W-:-:S02]  /*0760*/  @P4 SEL R22, RZ, 0x1, P5 ;  /* 0x00000001ff164807 */ /* 0x000fc40002800000 */
[----:B------:R-:W-:Y:S02]  /*0770*/  SEL R19, RZ, 0x1, !P1 ;  /* 0x00000001ff137807 */ /* 0x000fe40004800000 */
[----:B------:R-:W-:Y:S02]  /*0780*/  LOP3.LUT R22, R22, R9, RZ, 0xc0, !PT ;  /* 0x0000000916167212 */ /* 0x000fe400078ec0ff */
[----:B------:R-:W-:Y:S01]  /*0790*/  SEL R19, R19, 0x2, P6 ;  /* 0x0000000213137807 */ /* 0x000fe20003000000 */
[----:B-1-3--:R-:W-:Y:S06]  /*07a0*/  @!P2 BRA `(.L_x_3) ;  /* 0x000000000008a947 */ /* 0x00afec0003800000 */
[----:B0---4-:R-:W-:Y:S01]  /*07b0*/  UCGABAR_ARV ;  /* 0x00000000000079c7 */ /* 0x011fe20008000000 */
[----:B------:R-:W-:Y:S05]  /*07c0*/  BRA `(.L_x_4) ;  /* 0x0000000000047947 */ /* 0x000fea0003800000 */
.L_x_3:
[----:B0---4-:R-:W-:Y:S01]  /*07d0*/  NOP ;  /* 0x0000000000007918 */ /* 0x011fe20000000000 */
.L_x_4:
[----:B------:R-:W0:Y:S01]  /*07e0*/  LDC R2, c[0x0][0x65c] ;  /* 0x00019700ff027b82 */ /* 0x000e220000000800 */
[----:B------:R-:W-:Y:S02]  /*07f0*/  MOV R8, UR8 ;  /* 0x0000000800087c02 */ /* 0x000fe40008000f00 */
[----:B------:R-:W-:Y:S02]  /*0800*/  MOV R9, RZ ;  /* 0x000000ff00097202 */ /* 0x000fe40000000f00 */
[----:B0-----:R-:W-:-:S04]  /*0810*/  ISETP.NE.AND P1, PT, R2, 0x1, PT ;  /* 0x000000010200780c */ /* 0x001fc80003f25270 */
[----:B------:R-:W-:-:S09]  /*0820*/  P2R R5, PR, RZ, 0x2 ;  /* 0x00000002ff057803 */ /* 0x000fd20000000000 */
[----:B------:R-:W0:Y:S01]  /*0830*/  @P1 LDC R17, c[0x0][0x10] ;  /* 0x00000400ff111b82 */ /* 0x000e220000000800 */
[----:B------:R-:W-:Y:S02]  /*0840*/  @P1 IMAD.MOV.U32 R5, RZ, RZ, RZ ;  /* 0x000000ffff051224 */ /* 0x000fe400078e00ff */
[----:B------:R-:W-:-:S05]  /*0850*/  @P1 IMAD.MOV.U32 R13, RZ, RZ, RZ ;  /* 0x000000ffff0d1224 */ /* 0x000fca00078e00ff */
[----:B------:R-:W1:Y:S01]  /*0860*/  @!P1 LDC R11, c[0x0][0xc] ;  /* 0x00000300ff0b9b82 */ /* 0x000e620000000800 */
[----:B0-----:R-:W-:-:S04]  /*0870*/  @P1 IMAD.WIDE.U32 R16, R17, UR8, R4 ;  /* 0x0000000811101c25 */ /* 0x001fc8000f8e0004 */
[----:B------:R-:W-:Y:S02]  /*0880*/  @P1 IMAD.IADD R17, R17, 0x1, R13 ;  /* 0x0000000111111824 */ /* 0x000fe400078e020d */
[----:B-1----:R-:W-:-:S04]  /*0890*/  @!P1 IMAD.WIDE.U32 R8, R4, R11, R8 ;  /* 0x0000000b04089225 */ /* 0x002fc800078e0008 */
[----:B------:R-:W-:Y:S01]  /*08a0*/  @!P1 IMAD.MOV.U32 R16, RZ, RZ, R8 ;  /* 0x000000ffff109224 */ /* 0x000fe200078e0008 */
[----:B------:R-:W-:Y:S01]  /*08b0*/  @!P1 MOV R17, R9 ;  /* 0x0000000900119202 */ /* 0x000fe20000000f00 */
[----:B------:R-:W-:Y:S06]  /*08c0*/  @!P2 BRA `(.L_x_5) ;  /* 0x00000000000ca947 */ /* 0x000fec0003800000 */
[----:B------:R-:W-:Y:S01]  /*08d0*/  UCGABAR_WAIT ;  /* 0x0000000000007dc7 */ /* 0x000fe20008000000 */
[----:B------:R-:W-:Y:S01]  /*08e0*/  CCTL.IVALL ;  /* 0x00000000ff00798f */ /* 0x000fe20002000000 */
[----:B------:R-:W-:Y:S05]  /*08f0*/  BRA `(.L_x_6) ;  /* 0x0000000000047947 */ /* 0x000fea0003800000 */
.L_x_5:
[----:B------:R-:W-:Y:S06]  /*0900*/  BAR.SYNC.DEFER_BLOCKING 0x0 ;  /* 0x0000000000007b1d */ /* 0x000fec0000010000 */
.L_x_6:
[----:B------:R-:W-:Y:S05]  /*0910*/  @!P3 BRA `(.L_x_7) ;  /* 0x0000008c0018b947 */ /* 0x000fea0003800000 */
[----:B------:R-:W-:-:S13]  /*0920*/  ISETP.GT.U32.AND P0, PT, R6, 0x1, PT ;  /* 0x000000010600780c */ /* 0x000fda0003f04070 */
[----:B------:R-:W-:Y:S05]  /*0930*/  @P0 EXIT ;  /* 0x000000000000094d */ /* 0x000fea0003800000 */
[----:B------:R-:W-:Y:S01]  /*0940*/  ULDC.64 UR4, c[0x0][0x650] ;  /* 0x0001940000047ab9 */ /* 0x000fe20000000a00 */
[----:B------:R-:W-:Y:S01]  /*0950*/  PRMT R0, RZ, 0x7610, R0 ;  /* 0x00007610ff007816 */ /* 0x000fe20000000000 */
[----:B------:R-:W-:Y:S01]  /*0960*/  IMAD.MOV.U32 R153, RZ, RZ, -0x1 ;  /* 0xffffffffff997424 */ /* 0x000fe200078e00ff */
[----:B------:R-:W-:Y:S01]  /*0970*/  ISETP.GE.U32.AND P0, PT, R16, UR4, PT ;  /* 0x0000000410007c0c */ /* 0x000fe2000bf06070 */
[----:B------:R-:W-:Y:S01]  /*0980*/  IMAD.MOV.U32 R154, RZ, RZ, -0x1 ;  /* 0xffffffffff9a7424 */ /* 0x000fe200078e00ff */
[----:B------:R-:W-:Y:S02]  /*0990*/  MOV R23, 0xffffffff ;  /* 0xffffffff00177802 */ /* 0x000fe40000000f00 */
[----:B------:R-:W-:-:S13]  /*09a0*/  ISETP.GE.U32.AND.EX P0, PT, R17, UR5, PT, P0 ;  /* 0x0000000511007c0c */ /* 0x000fda000bf06100 */
[----:B------:R-:W-:Y:S05]  /*09b0*/  @P0 BRA `(.L_x_8) ;  /* 0x00000004002c0947 */ /* 0x000fea0003800000 */
[----:B------:R-:W0:Y:S01]  /*09c0*/  LDC.64 R24, c[0x0][0x628] ;  /* 0x00018a00ff187b82 */ /* 0x000e220000000a00 */
[----:B------:R-:W-:Y:S02]  /*09d0*/  IMAD.MOV.U32 R8, RZ, RZ, R16 ;  /* 0x000000ffff087224 */ /* 0x000fe400078e0010 */
[----:B------:R-:W-:-:S05]  /*09e0*/  IMAD.MOV.U32 R9, RZ, RZ, R17 ;  /* 0x000000ffff097224 */ /* 0x000fca00078e0011 */
[----:B------:R-:W1:Y:S08]  /*09f0*/  LDC R0, c[0x0][0x630] ;  /* 0x00018c00ff007b82 */ /* 0x000e700000000800 */
[----:B------:R-:W2:Y:S01]  /*0a00*/  LDC.64 R26, c[0x0][0x620] ;  /* 0x00018800ff1a7b82 */ /* 0x000ea20000000a00 */
[----:B0-----:R-:W-:-:S04]  /*0a10*/  ISETP.NE.U32.AND P0, PT, R24, RZ, PT ;  /* 0x000000ff1800720c */ /* 0x001fc80003f05070 */
[----:B------:R-:W-:-:S13]  /*0a20*/  ISETP.NE.AND.EX P0, PT, R25, RZ, PT, P0 ;  /* 0x000000ff1900720c */ /* 0x000fda0003f05300 */
[----:B-12---:R-:W-:Y:S05]  /*0a30*/  @!P0 BRA `(.L_x_9) ;  /* 0x0000000000288947 */ /* 0x006fea0003800000 */
[----:B------:R-:W0:Y:S02]  /*0a40*/  LDC R13, c[0x0][0x634] ;  /* 0x00018d00ff0d7b82 */ /* 0x000e240000000800 */
[----:B0-----:R-:W-:-:S04]  /*0a50*/  IADD3 R13, P0, R16, R13, RZ ;  /* 0x0000000d100d7210 */ /* 0x001fc80007f1e0ff */
[----:B------:R-:W-:-:S05]  /*0a60*/  IADD3.X R15, RZ, R17, RZ, P0, !PT ;  /* 0x00000011ff0f7210 */ /* 0x000fca00007fe4ff */
[----:B------:R-:W-:-:S04]  /*0a70*/  IMAD.WIDE.U32 R8, R15, R24, RZ ;  /* 0x000000180f087225 */ /* 0x000fc800078e00ff */
[----:B------:R-:W-:-:S04]  /*0a80*/  IMAD.WIDE.U32 R10, P0, R13, R25, R8 ;  /* 0x000000190d0a7225 */ /* 0x000fc80007800008 */
[----:B------:R-:W-:-:S04]  /*0a90*/  IMAD.WIDE.U32 R8, R13, R24, RZ ;  /* 0x000000180d087225 */ /* 0x000fc800078e00ff */
[----:B------:R-:W-:Y:S01]  /*0aa0*/  IMAD.X R13, RZ, RZ, RZ, P0 ;  /* 0x000000ffff0d7224 */ /* 0x000fe200000e06ff */
[----:B------:R-:W-:Y:S01]  /*0ab0*/  IADD3 RZ, P0, R9, R10, RZ ;  /* 0x0000000a09ff7210 */ /* 0x000fe20007f1e0ff */
[----:B------:R-:W-:-:S04]  /*0ac0*/  IMAD.MOV.U32 R12, RZ, RZ, R11 ;  /* 0x000000ffff0c7224 */ /* 0x000fc800078e000b */
[----:B------:R-:W-:-:S08]  /*0ad0*/  IMAD.WIDE.U32.X R8, R15, R25, R12, P0 ;  /* 0x000000190f087225 */ /* 0x000fd000000e040c */
.L_x_9:
[----:B------:R-:W0:Y:S01]  /*0ae0*/  LDC.64 R24, c[0x0][0x640] ;  /* 0x00019000ff187b82 */ /* 0x000e220000000a00 */
[--C-:B------:R-:W-:Y:S01]  /*0af0*/  SHF.R.U64 R28, R8, R0, R9.reuse ;  /* 0x00000000081c7219 */ /* 0x100fe20000001209 */
[----:B------:R-:W-:Y:S01]  /*0b00*/  IMAD R30, R7, R20, R4 ;  /* 0x00000014071e7224 */ /* 0x000fe200078e0204 */
[----:B------:R-:W-:Y:S02]  /*0b10*/  SHF.R.U32.HI R0, RZ, R0, R9 ;  /* 0x00000000ff007219 */ /* 0x000fe40000011609 */
[----:B------:R-:W-:Y:S02]  /*0b20*/  IADD3 R5, P0, RZ, -R28, RZ ;  /* 0x8000001cff057210 */ /* 0x000fe40007f1e0ff */
[----:B------:R-:W-:Y:S01]  /*0b30*/  MOV R21, 0x1 ;  /* 0x0000000100157802 */ /* 0x000fe20000000f00 */
[----:B------:R-:W1:Y:S01]  /*0b40*/  LDC R6, c[0x0][0x618] ;  /* 0x00018600ff067b82 */ /* 0x000e620000000800 */
[----:B------:R-:W-:-:S05]  /*0b50*/  IADD3.X R9, RZ, ~R0, RZ, P0, !PT ;  /* 0x80000000ff097210 */ /* 0x000fca00007fe4ff */
[-C--:B------:R-:W-:Y:S02]  /*0b60*/  IMAD R0, R9, R26.reuse, RZ ;  /* 0x0000001a09007224 */ /* 0x080fe400078e02ff */
[----:B------:R-:W2:Y:S01]  /*0b70*/  LDC R11, c[0x0][0x608] ;  /* 0x00018200ff0b7b82 */ /* 0x000ea20000000800 */
[----:B------:R-:W-:-:S04]  /*0b80*/  IMAD.WIDE.U32 R8, R5, R26, R16 ;  /* 0x0000001a05087225 */ /* 0x000fc800078e0010 */
[----:B------:R-:W-:-:S03]  /*0b90*/  IMAD R5, R5, R27, R0 ;  /* 0x0000001b05057224 */ /* 0x000fc600078e0200 */
[----:B------:R-:W3:Y:S01]  /*0ba0*/  LDC R12, c[0x0][0x658] ;  /* 0x00019600ff0c7b82 */ /* 0x000ee20000000800 */
[----:B0-----:R-:W-:Y:S01]  /*0bb0*/  ISETP.NE.U32.AND P0, PT, R24, RZ, PT ;  /* 0x000000ff1800720c */ /* 0x001fe20003f05070 */
[----:B------:R-:W-:Y:S02]  /*0bc0*/  IMAD.IADD R5, R9, 0x1, R5 ;  /* 0x0000000109057824 */ /* 0x000fe400078e0205 */
[----:B------:R-:W-:Y:S01]  /*0bd0*/  IMAD.MOV.U32 R9, RZ, RZ, -0x1 ;  /* 0xffffffffff097424 */ /* 0x000fe200078e00ff */
[----:B------:R-:W-:-:S03]  /*0be0*/  ISETP.NE.AND.EX P0, PT, R25, RZ, PT, P0 ;  /* 0x000000ff1900720c */ /* 0x000fc60003f05300 */
[----:B------:R-:W0:Y:S01]  /*0bf0*/  LDC R15, c[0x0][0x600] ;  /* 0x00018000ff0f7b82 */ /* 0x000e220000000800 */
[-CC-:B-1----:R-:W-:Y:S02]  /*0c00*/  SHF.R.U64 R13, R8, R6.reuse, R5.reuse ;  /* 0x00000006080d7219 */ /* 0x182fe40000001205 */
[----:B------:R-:W-:-:S05]  /*0c10*/  SHF.R.U32.HI R0, RZ, R6, R5 ;  /* 0x00000006ff007219 */ /* 0x000fca0000011605 */
[----:B------:R-:W1:Y:S01]  /*0c20*/  LDC R14, c[0x0][0x648] ;  /* 0x00019200ff0e7b82 */ /* 0x000e620000000800 */
[-CC-:B--2---:R-:W-:Y:S02]  /*0c30*/  SHF.R.U64 R27, R13, R11.reuse, R0.reuse ;  /* 0x0000000b0d1b7219 */ /* 0x184fe40000001200 */
[----:B------:R-:W-:-:S05]  /*0c40*/  SHF.R.U32.HI R5, RZ, R11, R0 ;  /* 0x0000000bff057219 */ /* 0x000fca0000011600 */
[----:B------:R-:W2:Y:S01]  /*0c50*/  LDC R26, c[0x0][0x638] ;  /* 0x00018e00ff1a7b82 */ /* 0x000ea20000000800 */
[-CC-:B---3--:R-:W-:Y:S02]  /*0c60*/  SHF.R.U64 R20, R27, R12.reuse, R5.reuse ;  /* 0x0000000c1b147219 */ /* 0x188fe40000001205 */
[-C--:B------:R-:W-:Y:S02]  /*0c70*/  SHF.L.U32 R0, R9, R12.reuse, RZ ;  /* 0x0000000c09007219 */ /* 0x080fe400000006ff */
[----:B------:R-:W-:Y:S01]  /*0c80*/  SHF.R.U32.HI R5, RZ, R12, R5 ;  /* 0x0000000cff057219 */ /* 0x000fe20000011605 */
[----:B------:R-:W-:Y:S01]  /*0c90*/  IMAD.MOV.U32 R4, RZ, RZ, R20 ;  /* 0x000000ffff047224 */ /* 0x000fe200078e0014 */
[----:B------:R-:W-:Y:S01]  /*0ca0*/  LOP3.LUT R10, RZ, R0, RZ, 0x33, !PT ;  /* 0x00000000ff0a7212 */ /* 0x000fe200078e33ff */
[----:B------:R-:W3:Y:S01]  /*0cb0*/  LDC R23, c[0x0][0x610] ;  /* 0x00018400ff177b82 */ /* 0x000ee20000000800 */
[----:B------:R-:W-:Y:S05]  /*0cc0*/  @!P0 BRA `(.L_x_10) ;  /* 0x0000000000288947 */ /* 0x000fea0003800000 */
[----:B------:R-:W4:Y:S02]  /*0cd0*/  LDC R9, c[0x0][0x64c] ;  /* 0x00019300ff097b82 */ /* 0x000f240000000800 */
[----:B----4-:R-:W-:-:S05]  /*0ce0*/  IADD3 R9, P0, R20, R9, RZ ;  /* 0x0000000914097210 */ /* 0x010fca0007f1e0ff */
[----:B------:R-:W-:-:S04]  /*0cf0*/  IMAD.X R11, RZ, RZ, R5, P0 ;  /* 0x000000ffff0b7224 */ /* 0x000fc800000e0605 */
[----:B------:R-:W-:-:S04]  /*0d00*/  IMAD.WIDE.U32 R4, R11, R24, RZ ;  /* 0x000000180b047225 */ /* 0x000fc800078e00ff */
[----:B------:R-:W-:-:S04]  /*0d10*/  IMAD.WIDE.U32 R6, P0, R9, R25, R4 ;  /* 0x0000001909067225 */ /* 0x000fc80007800004 */
[----:B------:R-:W-:Y:S01]  /*0d20*/  IMAD.WIDE.U32 R4, R9, R24, RZ ;  /* 0x0000001809047225 */ /* 0x000fe200078e00ff */
[----:B------:R-:W-:-:S03]  /*0d30*/  IADD3.X R9, RZ, RZ, RZ, P0, !PT ;  /* 0x000000ffff097210 */ /* 0x000fc600007fe4ff */
[----:B------:R-:W-:Y:S01]  /*0d40*/  IMAD.MOV.U32 R8, RZ, RZ, R7 ;  /* 0x000000ffff087224 */ /* 0x000fe200078e0007 */
[----:B------:R-:W-:-:S05]  /*0d50*/  IADD3 RZ, P0, R5, R6, RZ ;  /* 0x0000000605ff7210 */ /* 0x000fca0007f1e0ff */
[----:B------:R-:W-:-:S08]  /*0d60*/  IMAD.WIDE.U32.X R4, R11, R25, R8, P0 ;  /* 0x000000190b047225 */ /* 0x000fd000000e0408 */
.L_x_10:
[----:B-1----:R-:W-:Y:S01]  /*0d70*/  SHF.R.U64 R4, R4, R14, R5 ;  /* 0x0000000e04047219 */ /* 0x002fe20000001205 */
[----:B0-----:R-:W-:Y:S01]  /*0d80*/  VIADD R6, R15, 0xffffffff ;  /* 0xffffffff0f067836 */ /* 0x001fe20000000000 */
[----:B------:R-:W-:Y:S02]  /*0d90*/  SHF.L.U32 R0, R21, R12, RZ ;  /* 0x0000000c15007219 */ /* 0x000fe400000006ff */
[----:B------:R-:W-:Y:S02]  /*0da0*/  LOP3.LUT R5, R27, R10, RZ, 0xc0, !PT ;  /* 0x0000000a1b057212 */ /* 0x000fe400078ec0ff */
[----:B------:R-:W-:Y:S02]  /*0db0*/  IADD3 R7, -R4, RZ, RZ ;  /* 0x000000ff04077210 */ /* 0x000fe40007ffe1ff */
[----:B------:R-:W-:Y:S01]  /*0dc0*/  SEL R3, R3, R30, !P1 ;  /* 0x0000001e03037207 */ /* 0x000fe20004800000 */
[----:B------:R-:W-:Y:S01]  /*0dd0*/  IMAD R4, R0, R4, R5 ;  /* 0x0000000400047224 */ /* 0x000fe200078e0205 */
[----:B------:R-:W-:Y:S01]  /*0de0*/  LOP3.LUT R6, R13, R6, RZ, 0xc0, !PT ;  /* 0x000000060d067212 */ /* 0x000fe200078ec0ff */
[----:B--2---:R-:W-:-:S02]  /*0df0*/  IMAD R0, R7, R26, R20 ;  /* 0x0000001a07007224 */ /* 0x004fc400078e0214 */
[----:B---3--:R-:W-:Y:S02]  /*0e00*/  IMAD R3, R4, R23, R3 ;  /* 0x0000001704037224 */ /* 0x008fe400078e0203 */
[----:B------:R-:W-:Y:S02]  /*0e10*/  IMAD.MOV.U32 R5, RZ, RZ, 0x1 ;  /* 0x00000001ff057424 */ /* 0x000fe400078e00ff */
[----:B------:R-:W-:Y:S02]  /*0e20*/  IMAD R4, R0, R15, R6 ;  /* 0x0000000f00047224 */ /* 0x000fe400078e0206 */
[----:B------:R-:W-:Y:S01]  /*0e30*/  IMAD.MOV.U32 R23, RZ, RZ, R28 ;  /* 0x000000ffff177224 */ /* 0x000fe200078e001c */
[----:B------:R-:W-:Y:S02]  /*0e40*/  PRMT R0, R5, 0x7610, R0 ;  /* 0x0000761005007816 */ /* 0x000fe40000000000 */
[----:B------:R-:W-:Y:S02]  /*0e50*/  SEL R154, R4, R3, !P1 ;  /* 0x00000003049a7207 */ /* 0x000fe40004800000 */
[----:B------:R-:W-:-:S07]  /*0e60*/  SEL R153, R3, R4, !P1 ;  /* 0x0000000403997207 */ /* 0x000fce0004800000 */
.L_x_8:
[----:B------:R-:W-:-:S08]  /*0e70*/  NOP ;  /* 0x0000000000007918 */ /* 0x000fd00000000000 */
[----:B------:R-:W0:Y:S02]  /*0e80*/  USETMAXREG.TRY_ALLOC.CTAPOOL UP0, 0xe8 ;  /* 0x000000e8000079c8 */ /* 0x000e240008000600 */
[----:B0-----:R-:W-:-:S13]  /*0e90*/  PLOP3.LUT P0, PT, PT, PT, UP0, 0x80, 0x0 ;  /* 0x000000000000781c */ /* 0x001fda0003f0f008 */
[----:B------:R-:W-:Y:S05]  /*0ea0*/  @!P0 BRA `(.L_x_8) ;  /* 0xfffffffc00f08947 */ /* 0x000fea000383ffff */
[----:B------:R-:W-:Y:S01]  /*0eb0*/  ULDC.64 UR4, c[0x0][0x598] ;  /* 0x0001660000047ab9 */ /* 0x000fe20000000a00 */
[----:B------:R-:W-:Y:S01]  /*0ec0*/  ULDC.64 UR36, c[0x0][0x208] ;  /* 0x0000820000247ab9 */ /* 0x000fe20000000a00 */
[----:B------:R-:W-:-:S04]  /*0ed0*/  ISETP.NE.U32.AND P0, PT, RZ, UR4, PT ;  /* 0x00000004ff007c0c */ /* 0x000fc8000bf05070 */
[----:B------:R-:W-:-:S13]  /*0ee0*/  ISETP.NE.AND.EX P0, PT, RZ, UR5, PT, P0 ;  /* 0x00000005ff007c0c */ /* 0x000fda000bf05300 */
[----:B------:R-:W-:Y:S05]  /*0ef0*/  @!P0 BRA `(.L_x_11) ;  /* 0x00000000001c8947 */ /* 0x000fea0003800000 */
[----:B------:R-:W0:Y:S02]  /*0f00*/  LDC.64 R4, c[0x0][0x598] ;  /* 0x00016600ff047b82 */ /* 0x000e240000000a00 */
[----:B0-----:R-:W2:Y:S02]  /*0f10*/  LDG.E.64 R4, desc[UR36][R4.64] ;  /* 0x0000002404047981 */ /* 0x001ea4000c1e1b00 */
[----:B--2---:R-:W-:-:S04]  /*0f20*/  ISETP.NE.U32.AND P0, PT, R4, RZ, PT ;  /* 0x000000ff0400720c */ /* 0x004fc80003f05070 */
[----:B------:R-:W-:-:S13]  /*0f30*/  ISETP.NE.AND.EX P0, PT, R5, RZ, PT, P0 ;  /* 0x000000ff0500720c */ /* 0x000fda0003f05300 */
[----:B------:R-:W-:Y:S05]  /*0f40*/  @!P0 BRA `(.L_x_11) ;  /* 0x0000000000088947 */ /* 0x000fea0003800000 */
[----:B------:R0:W5:Y:S01]  /*0f50*/  LD.E R155, desc[UR36][R4.64] ;  /* 0x00000024049b7980 */ /* 0x000162000c101900 */
[----:B------:R-:W-:Y:S05]  /*0f60*/  BRA `(.L_x_12) ;  /* 0x0000000000247947 */ /* 0x000fea0003800000 */
.L_x_11:
[----:B------:R-:W-:Y:S02]  /*0f70*/  ULDC.64 UR4, c[0x0][0x588] ;  /* 0x0001620000047ab9 */ /* 0x000fe40000000a00 */
[----:B------:R-:W-:-:S04]  /*0f80*/  ISETP.NE.U32.AND P0, PT, RZ, UR4, PT ;  /* 0x00000004ff007c0c */ /* 0x000fc8000bf05070 */
[----:B------:R-:W-:-:S13]  /*0f90*/  ISETP.NE.AND.EX P0, PT, RZ, UR5, PT, P0 ;  /* 0x00000005ff007c0c */ /* 0x000fda000bf05300 */
[----:B------:R-:W-:Y:S05]  /*0fa0*/  @!P0 BRA `(.L_x_13) ;  /* 0x00000000000c8947 */ /* 0x000fea0003800000 */
[----:B------:R-:W0:Y:S02]  /*0fb0*/  LDC.64 R4, c[0x0][0x588] ;  /* 0x00016200ff047b82 */ /* 0x000e240000000a00 */
[----:B0-----:R1:W5:Y:S01]  /*0fc0*/  LDG.E R155, desc[UR36][R4.64] ;  /* 0x00000024049b7981 */ /* 0x001362000c1e1900 */
[----:B------:R-:W-:Y:S05]  /*0fd0*/  BRA `(.L_x_12) ;  /* 0x0000000000087947 */ /* 0x000fea0003800000 */
.L_x_13:
[----:B------:R-:W-:Y:S02]  /*0fe0*/  ULDC UR4, c[0x0][0x580] ;  /* 0x0001600000047ab9 */ /* 0x000fe40000000800 */
[----:B------:R-:W-:-:S07]  /*0ff0*/  MOV R155, UR4 ;  /* 0x00000004009b7c02 */ /* 0x000fce0008000f00 */
.L_x_12:
[----:B------:R-:W-:Y:S02]  /*1000*/  ULDC.64 UR4, c[0x0][0x5a0] ;  /* 0x0001680000047ab9 */ /* 0x000fe40000000a00 */
[----:B------:R-:W-:-:S04]  /*1010*/  ISETP.NE.U32.AND P0, PT, RZ, UR4, PT ;  /* 0x00000004ff007c0c */ /* 0x000fc8000bf05070 */
[----:B------:R-:W-:-:S13]  /*1020*/  ISETP.NE.AND.EX P0, PT, RZ, UR5, PT, P0 ;  /* 0x00000005ff007c0c */ /* 0x000fda000bf05300 */
[----:B------:R-:W-:Y:S05]  /*1030*/  @!P0 BRA `(.L_x_14) ;  /* 0x00000000001c8947 */ /* 0x000fea0003800000 */
[----:B01----:R-:W0:Y:S02]  /*1040*/  LDC.64 R4, c[0x0][0x5a0] ;  /* 0x00016800ff047b82 */ /* 0x003e240000000a00 */
[----:B0-----:R-:W2:Y:S02]  /*1050*/  LDG.E.64 R4, desc[UR36][R4.64] ;  /* 0x0000002404047981 */ /* 0x001ea4000c1e1b00 */
[----:B--2---:R-:W-:-:S04]  /*1060*/  ISETP.NE.U32.AND P0, PT, R4, RZ, PT ;  /* 0x000000ff0400720c */ /* 0x004fc80003f05070 */
[----:B------:R-:W-:-:S13]  /*1070*/  ISETP.NE.AND.EX P0, PT, R5, RZ, PT, P0 ;  /* 0x000000ff0500720c */ /* 0x000fda0003f05300 */
[----:B------:R-:W-:Y:S05]  /*1080*/  @!P0 BRA `(.L_x_14) ;  /* 0x0000000000088947 */ /* 0x000fea0003800000 */
[----:B------:R0:W5:Y:S01]  /*1090*/  LD.E R156, desc[UR36][R4.64] ;  /* 0x00000024049c7980 */ /* 0x000162000c101900 */
[----:B------:R-:W-:Y:S05]  /*10a0*/  BRA `(.L_x_15) ;  /* 0x0000000000247947 */ /* 0x000fea0003800000 */
.L_x_14:
[----:B------:R-:W-:Y:S02]  /*10b0*/  ULDC.64 UR4, c[0x0][0x590] ;  /* 0x0001640000047ab9 */ /* 0x000fe40000000a00 */
[----:B------:R-:W-:-:S04]  /*10c0*/  ISETP.NE.U32.AND P0, PT, RZ, UR4, PT ;  /* 0x00000004ff007c0c */ /* 0x000fc8000bf05070 */
[----:B------:R-:W-:-:S13]  /*10d0*/  ISETP.NE.AND.EX P0, PT, RZ, UR5, PT, P0 ;  /* 0x00000005ff007c0c */ /* 0x000fda000bf05300 */
[----:B------:R-:W-:Y:S05]  /*10e0*/  @!P0 BRA `(.L_x_16) ;  /* 0x00000000000c8947 */ /* 0x000fea0003800000 */
[----:B------:R-:W2:Y:S02]  /*10f0*/  LDC.64 R156, c[0x0][0x590] ;  /* 0x00016400ff9c7b82 */ /* 0x000ea40000000a00 */
[----:B--2---:R2:W5:Y:S01]  /*1100*/  LDG.E R156, desc[UR36][R156.64] ;  /* 0x000000249c9c7981 */ /* 0x004562000c1e1900 */
[----:B------:R-:W-:Y:S05]  /*1110*/  BRA `(.L_x_15) ;  /* 0x0000000000087947 */ /* 0x000fea0003800000 */
.L_x_16:
[----:B------:R-:W-:Y:S02]  /*1120*/  ULDC UR4, c[0x0][0x584] ;  /* 0x0001610000047ab9 */ /* 0x000fe40000000800 */
[----:B------:R-:W-:-:S07]  /*1130*/  IMAD.U32 R156, RZ, RZ, UR4 ;  /* 0x00000004ff9c7e24 */ /* 0x000fce000f8e00ff */
.L_x_15:
[----:B------:R-:W-:-:S13]  /*1140*/  LOP3.LUT P0, RZ, R0, 0xff, RZ, 0xc0, !PT ;  /* 0x000000ff00ff7812 */ /* 0x000fda000780c0ff */
[----:B------:R-:W-:Y:S05]  /*1150*/  @!P0 EXIT ;  /* 0x000000000000894d */ /* 0x000fea0003800000 */
[----:B------:R-:W-:Y:S01]  /*1160*/  ULDC UR4, c[0x0][0x28c] ;  /* 0x0000a30000047ab9 */ /* 0x000fe20000000800 */
[----:B------:R-:W-:Y:S01]  /*1170*/  LOP3.LUT R168, R19, 0x1, RZ, 0xfc, !PT ;  /* 0x0000000113a87812 */ /* 0x000fe200078efcff */
[----:B------:R-:W-:Y:S01]  /*1180*/  UIADD3 UR4, UR4, 0x3f, URZ ;  /* 0x0000003f04047890 */ /* 0x000fe2000fffe03f */
[----:B------:R-:W-:Y:S01]  /*1190*/  UMOV UR38, URZ ;  /* 0x0000003f00267c82 */ /* 0x000fe20008000000 */
[----:B------:R-:W-:Y:S02]  /*11a0*/  UMOV UR39, URZ ;  /* 0x0000003f00277c82 */ /* 0x000fe40008000000 */
[----:B------:R-:W-:-:S04]  /*11b0*/  USHF.R.S32.HI UR5, URZ, 0x1f, UR4 ;  /* 0x0000001f3f057899 */ /* 0x000fc80008011404 */
[----:B------:R-:W-:-:S04]  /*11c0*/  ULEA.HI UR5, UR5, UR4, URZ, 0x6 ;  /* 0x0000000405057291 */ /* 0x000fc8000f8f303f */
[----:B------:R-:W-:-:S12]  /*11d0*/  USHF.R.S32.HI UR40, URZ, 0x6, UR5 ;  /* 0x000000063f287899 */ /* 0x000fd80008011405 */
.L_x_288:
[----:B------:R-:W-:Y:S01]  /*11e0*/  LOP3.LUT R0, R18, 0x80, RZ, 0xc0, !PT ;  /* 0x0000008012007812 */ /* 0x000fe200078ec0ff */
[----:B---3--:R-:W3:Y:S01]  /*11f0*/  S2UR UR7, SR_CgaCtaId ;  /* 0x00000000000779c3 */ /* 0x008ee20000008800 */
[----:B------:R-:W-:Y:S02]  /*1200*/  UMOV UR6, 0x400 ;  /* 0x0000040000067882 */ /* 0x000fe40000000000 */
[----:B------:R-:W-:-:S06]  /*1210*/  SHF.R.U32.HI R0, RZ, 0x7, R0 ;  /* 0x00000007ff007819 */ /* 0x000fcc0000011600 */
[----:B----4-:R-:W4:Y:S01]  /*1220*/  SHFL.IDX PT, R0, R0, RZ, 0x1f ;  /* 0x00001fff00007589 */ /* 0x010f2200000e0000 */
[----:B---3--:R-:W-:Y:S01]  /*1230*/  ULEA UR6, UR7, UR6, 0x18 ;  /* 0x0000000607067291 */ /* 0x008fe2000f8ec03f */
[----:B----4-:R-:W-:-:S13]  /*1240*/  R2UR UR4, R0 ;  /* 0x00000000000472ca */ /* 0x010fda00000e0000 */
[----:B------:R-:W-:-:S04]  /*1250*/  ULEA.HI UR5, UR4, UR4, URZ, 0x1 ;  /* 0x0000000404057291 */ /* 0x000fc8000f8f083f */
[----:B------:R-:W-:-:S04]  /*1260*/  ULOP3.LUT UR5, UR5, 0x7fffe, URZ, 0xc0, !UPT ;  /* 0x0007fffe05057892 */ /* 0x000fc8000f8ec03f */
[----:B------:R-:W-:-:S03]  /*1270*/  UIADD3 UR5, UR4, -UR5, URZ ;  /* 0x8000000504057290 */ /* 0x000fc6000fffe03f */
[----:B------:R-:W-:Y:S01]  /*1280*/  ULDC UR4, c[0x0][0x28c] ;  /* 0x0000a30000047ab9 */ /* 0x000fe20000000800 */
[----:B------:R-:W-:Y:S01]  /*1290*/  ULEA UR5, UR5, UR6, 0xd ;  /* 0x0000000605057291 */ /* 0x000fe2000f8e683f */
[----:B------:R-:W-:-:S03]  /*12a0*/  ISETP.LT.AND P0, PT, RZ, UR4, PT ;  /* 0x00000004ff007c0c */ /* 0x000fc6000bf01270 */
[----:B------:R-:W-:-:S04]  /*12b0*/  UIADD3 UR5, UR5, 0x100, URZ ;  /* 0x0000010005057890 */ /* 0x000fc8000fffe03f */
[----:B------:R-:W-:-:S04]  /*12c0*/  USHF.R.U32.HI UR5, URZ, 0x4, UR5 ;  /* 0x000000043f057899 */ /* 0x000fc80008011605 */
[----:B------:R-:W-:Y:S02]  /*12d0*/  ULOP3.LUT UR41, UR5, 0x3fff, URZ, 0xc0, !UPT ;  /* 0x00003fff05297892 */ /* 0x000fe4000f8ec03f */
[----:B-12---:R-:W-:Y:S10]  /*12e0*/  @P0 BRA `(.L_x_17) ;  /* 0x0000000000400947 */ /* 0x006ff40003800000 */
[----:B------:R-:W-:Y:S01]  /*12f0*/  MOV R0, 0x0 ;  /* 0x0000000000007802 */ /* 0x000fe20000000f00 */
[----:B------:R-:W-:Y:S01]  /*1300*/  ULDC.64 UR4, c[0x4][0x68] ;  /* 0x01001a0000047ab9 */ /* 0x000fe20000000a00 */
[----:B------:R-:W-:Y:S01]  /*1310*/  ULDC.64 UR6, c[0x4][0x8] ;  /* 0x0100020000067ab9 */ /* 0x000fe20000000a00 */
[----:B01----:R-:W-:Y:S01]  /*1320*/  IMAD.U32 R4, RZ, RZ, UR4 ;  /* 0x00000004ff047e24 */ /* 0x003fe2000f8e00ff */
[----:B------:R0:W1:Y:S01]  /*1330*/  LDC.64 R14, c[0x4][R0] ;  /* 0x01000000000e7b82 */ /* 0x0000620000000a00 */
[----:B------:R-:W-:Y:S01]  /*1340*/  MOV R5, UR5 ;  /* 0x0000000500057c02 */ /* 0x000fe20008000f00 */
[----:B------:R-:W-:Y:S01]  /*1350*/  ULDC.64 UR4, c[0x4][0x70] ;  /* 0x01001c0000047ab9 */ /* 0x000fe20000000a00 */
[----:B------:R-:W-:Y:S01]  /*1360*/  MOV R10, UR6 ;  /* 0x00000006000a7c02 */ /* 0x000fe20008000f00 */
[----:B------:R-:W-:Y:S01]  /*1370*/  IMAD.U32 R6, RZ, RZ, UR4 ;  /* 0x00000004ff067e24 */ /* 0x000fe2000f8e00ff */
[----:B------:R-:W-:Y:S01]  /*1380*/  MOV R12, 0x1 ;  /* 0x00000001000c7802 */ /* 0x000fe20000000f00 */
[----:B------:R-:W-:-:S02]  /*1390*/  IMAD.U32 R7, RZ, RZ, UR5 ;  /* 0x00000005ff077e24 */ /* 0x000fc4000f8e00ff */
[----:B------:R-:W-:Y:S02]  /*13a0*/  IMAD.U32 R11, RZ, RZ, UR7 ;  /* 0x00000007ff0b7e24 */ /* 0x000fe4000f8e00ff */
[----:B------:R-:W-:Y:S02]  /*13b0*/  IMAD.MOV.U32 R8, RZ, RZ, 0x1e1 ;  /* 0x000001e1ff087424 */ /* 0x000fe400078e00ff */
[----:B0-----:R-:W-:-:S07]  /*13c0*/  IMAD.MOV.U32 R13, RZ, RZ, RZ ;  /* 0x000000ffff0d7224 */ /* 0x001fce00078e00ff */
[----:B------:R-:W-:-:S07]  /*13d0*/  LEPC R20, `(.L_x_17) ;  /* 0x000000001014794e */ /* 0x000fce0000000000 */
[----:B-12--5:R-:W-:Y:S05]  /*13e0*/  CALL.ABS.NOINC R14 ;  /* 0x000000000e007343 */ /* 0x026fea0003c00000 */
.L_x_17:
[----:B------:R-:W-:-:S13]  /*13f0*/  ISETP.NE.AND P0, PT, R168, 0x3, PT ;  /* 0x00000003a800780c */ /* 0x000fda0003f05270 */
[----:B------:R-:W-:Y:S05]  /*1400*/  @!P0 BRA `(.L_x_18) ;  /* 0x0000000000048947 */ /* 0x000fea0003800000 */
[----:B------:R-:W-:Y:S01]  /*1410*/  BPT.TRAP 0x1 ;  /* 0x000000040000795c */ /* 0x000fe20000300000 */
.L_x_18:
[----:B------:R-:W3:Y:S01]  /*1420*/  S2UR UR5, SR_CgaCtaId ;  /* 0x00000000000579c3 */ /* 0x000ee20000008800 */
[----:B------:R-:W-:Y:S01]  /*1430*/  UMOV UR4, 0x400 ;  /* 0x0000040000047882 */ /* 0x000fe20000000000 */
[----:B------:R-:W-:Y:S01]  /*1440*/  IMAD.U32 R3, RZ, RZ, UR39 ;  /* 0x00000027ff037e24 */ /* 0x000fe2000f8e00ff */
[----:B------:R-:W-:-:S04]  /*1450*/  MOV R0, UR38 ;  /* 0x0000002600007c02 */ /* 0x000fc80008000f00 */
[----:B------:R-:W-:Y:S01]  /*1460*/  SHF.L.U32 R0, R0, 0x1f, RZ ;  /* 0x0000001f00007819 */ /* 0x000fe200000006ff */
[----:B---3--:R-:W-:-:S06]  /*1470*/  ULEA UR4, UR5, UR4, 0x18 ;  /* 0x0000000405047291 */ /* 0x008fcc000f8ec03f */
[----:B------:R-:W-:-:S04]  /*1480*/  IMAD.U32 R6, RZ, RZ, UR4 ;  /* 0x00000004ff067e24 */ /* 0x000fc8000f8e00ff */
[----:B------:R-:W-:-:S04]  /*1490*/  IMAD R3, R3, 0x8, R6 ;  /* 0x0000000803037824 */ /* 0x000fc800078e0206 */
[----:B------:R3:W4:Y:S01]  /*14a0*/  SYNCS.PHASECHK.TRANS64.TRYWAIT P1, [R3+URZ], R0 ;  /* 0x00000000030075a7 */ /* 0x000722000802017f */
[----:B------:R-:W-:Y:S05]  /*14b0*/  @!P0 BRA `(.L_x_19) ;  /* 0x0000000000048947 */ /* 0x000fea0003800000 */
[----:B------:R-:W-:Y:S01]  /*14c0*/  BPT.TRAP 0x1 ;  /* 0x000000040000795c */ /* 0x000fe20000300000 */
.L_x_19:
[----:B----4-:R-:W-:Y:S05]  /*14d0*/  @P1 BRA `(.L_x_20) ;  /* 0x0000000000081947 */ /* 0x010fea0003800000 */
[----:B------:R-:W4:Y:S02]  /*14e0*/  SYNCS.PHASECHK.TRANS64.TRYWAIT P1, [R3+URZ], R0 ;  /* 0x00000000030075a7 */ /* 0x000f24000802017f */
[----:B----4-:R-:W-:Y:S05]  /*14f0*/  @!P1 BRA `(.L_x_21) ;  /* 0x0000009400c89947 */ /* 0x010fea0003800000 */
.L_x_20:
[----:B------:R-:W-:-:S04]  /*1500*/  UISETP.LT.AND UP0, UPT, UR40, 0x1, UPT ;  /* 0x000000012800788c */ /* 0x000fc8000bf01270 */
[----:B------:R-:W-:-:S06]  /*1510*/  USEL UR4, UR40, 0x1, UP0 ;  /* 0x0000000128047887 */ /* 0x000fcc0008000000 */
[----:B---34-:R-:W-:Y:S01]  /*1520*/  MOV R0, UR4 ;  /* 0x0000000400007c02 */ /* 0x018fe20008000f00 */
[----:B------:R-:W-:Y:S05]  /*1530*/  WARPSYNC.ALL ;  /* 0x0000000000007948 */ /* 0x000fea0003800000 */
[----:B------:R-:W-:-:S04]  /*1540*/  IADD3 R0, -R0, UR40, RZ ;  /* 0x0000002800007c10 */ /* 0x000fc8000fffe1ff */
[----:B------:R-:W-:Y:S02]  /*1550*/  ISETP.GE.AND P1, PT, R0, 0x1, PT ;  /* 0x000000010000780c */ /* 0x000fe40003f26270 */
[----:B------:R-:W-:Y:S01]  /*1560*/  R2UR UR4, R6 ;  /* 0x00000000060472ca */ /* 0x000fe200000e0000 */
[----:B------:R-:W-:Y:S01]  /*1570*/  WARPGROUP.ARRIVE ;  /* 0x00000000000079c5 */ /* 0x000fe20000000000 */
[----:B------:R-:W-:Y:S01]  /*1580*/  UMOV UR9, 0x40000040 ;  /* 0x4000004000097882 */ /* 0x000fe20000000000 */
[----:B------:R-:W-:Y:S01]  /*1590*/  UMOV UR11, 0x40000040 ;  /* 0x40000040000b7882 */ /* 0x000fe20000000000 */
[----:B------:R-:W-:Y:S01]  /*15a0*/  UMOV UR13, 0x40000040 ;  /* 0x40000040000d7882 */ /* 0x000fe20000000000 */
[----:B------:R-:W-:-:S08]  /*15b0*/  UMOV UR15, UR11 ;  /* 0x0000000b000f7c82 */ /* 0x000fd00008000000 */
[----:B------:R-:W-:-:S04]  /*15c0*/  UIADD3 UR4, UR4, 0x20100, URZ ;  /* 0x0002010004047890 */ /* 0x000fc8000fffe03f */
[----:B------:R-:W-:-:S04]  /*15d0*/  USHF.R.U32.HI UR4, URZ, 0x4, UR4 ;  /* 0x000000043f047899 */ /* 0x000fc80008011604 */
[----:B------:R-:W-:Y:S02]  /*15e0*/  ULOP3.LUT UR5, UR4, 0x3fff, URZ, 0xc0, !UPT ;  /* 0x00003fff04057892 */ /* 0x000fe4000f8ec03f */
[----:B------:R-:W-:Y:S02]  /*15f0*/  ULOP3.LUT UR4, UR41, 0x10000, URZ, 0xfc, !UPT ;  /* 0x0001000029047892 */ /* 0x000fe4000f8efc3f */
[----:B------:R-:W-:Y:S02]  /*1600*/  ULOP3.LUT UR5, UR5, 0x10000, URZ, 0xfc, !UPT ;  /* 0x0001000005057892 */ /* 0x000fe4000f8efc3f */
[----:B------:R-:W-:Y:S02]  /*1610*/  ULEA UR8, UR39, UR4, 0xc ;  /* 0x0000000427087291 */ /* 0x000fe4000f8e603f */
[----:B------:R-:W-:Y:S02]  /*1620*/  ULEA UR6, UR39, UR5, 0xb ;  /* 0x0000000527067291 */ /* 0x000fe4000f8e583f */
[----:B------:R-:W-:-:S05]  /*1630*/  UIADD3 UR12, UR8, 0x400, URZ ;  /* 0x00000400080c7890 */ /* 0x000fca000fffe03f */
[----:B------:R-:W-:Y:S02]  /*1640*/  UMOV UR10, UR6 ;  /* 0x00000006000a7c82 */ /* 0x000fe40008000000 */
[----:B------:R-:W-:Y:S01]  /*1650*/  HGMMA.64x128x8.F32.TF32 R88, gdesc[UR8], RZ, !UPT, gsb0 ;  /* 0x05e00000085879f0 */ /* 0x000fe2000c0028ff */
[----:B------:R-:W-:Y:S02]  /*1660*/  UMOV UR14, UR10 ;  /* 0x0000000a000e7c82 */ /* 0x000fe40008000000 */
[----:B------:R-:W-:Y:S02]  /*1670*/  WARPGROUP.DEPBAR.LE gsb0, 0x0 ;  /* 0x00008000000079c5 */ /* 0x000fe40000010000 */
[----:B------:R-:W-:-:S07]  /*1680*/  WARPGROUP.ARRIVE ;  /* 0x00000000000079c5 */ /* 0x000fce0000000000 */
[----:B------:R-:W-:Y:S01]  /*1690*/  HGMMA.64x128x8.F32.TF32 R24, gdesc[UR12], RZ, !UPT, gsb0 ;  /* 0x05e000000c1879f0 */ /* 0x000fe2000c0028ff */
[----:B------:R-:W-:Y:S02]  /*16a0*/  UIADD3 UR12, UR8, 0x2, URZ ;  /* 0x00000002080c7890 */ /* 0x000fe4000fffe03f */
[----:B------:R-:W-:Y:S01]  /*16b0*/  UIADD3 UR14, UR6, 0x2, URZ ;  /* 0x00000002060e7890 */ /* 0x000fe2000fffe03f */
[----:B------:R-:W-:Y:S01]  /*16c0*/  UMOV UR13, 0x40000040 ;  /* 0x40000040000d7882 */ /* 0x000fe20000000000 */
[----:B------:R-:W-:Y:S01]  /*16d0*/  UMOV UR15, 0x40000040 ;  /* 0x40000040000f7882 */ /* 0x000fe20000000000 */
[----:B------:R-:W-:Y:S02]  /*16e0*/  WARPGROUP.DEPBAR.LE gsb0, 0x0 ;  /* 0x00008000000079c5 */ /* 0x000fe40000010000 */
[----:B------:R-:W-:-:S06]  /*16f0*/  WARPGROUP.ARRIVE ;  /* 0x00000000000079c5 */ /* 0x000fcc0000000000 */
[----:B------:R-:W-:Y:S01]  /*1700*/  HGMMA.64x128x8.F32.TF32 R88, gdesc[UR12], R88, gsb0 ;  /* 0x05e000000c5879f0 */ /* 0x000fe20008002858 */
[----:B------:R-:W-:Y:S01]  /*1710*/  UIADD3 UR12, UR8, 0x402, URZ ;  /* 0x00000402080c7890 */ /* 0x000fe2000fffe03f */
[----:B------:R-:W-:Y:S01]  /*1720*/  UMOV UR13, 0x40000040 ;  /* 0x40000040000d7882 */ /* 0x000fe20000000000 */
[----:B------:R-:W-:Y:S02]  /*1730*/  WARPGROUP.DEPBAR.LE gsb0, 0x0 ;  /* 0x00008000000079c5 */ /* 0x000fe40000010000 */
[----:B------:R-:W-:-:S07]  /*1740*/  WARPGROUP.ARRIVE ;  /* 0x00000000000079c5 */ /* 0x000fce0000000000 */
[----:B------:R-:W-:Y:S01]  /*1750*/  HGMMA.64x128x8.F32.TF32 R24, gdesc[UR12], R24, gsb0 ;  /* 0x05e000000c1879f0 */ /* 0x000fe20008002818 */
        /* <DEDUP_REMOVED lines=71> */
[----:B------:R-:W-:Y:S03]  /*1bd0*/  HGMMA.64x128x8.F32.TF32 R24, gdesc[UR12], R24, gsb0 ;  /* 0x05e000000c1879f0 */ /* 0x000fe60008002818 */
[----:B------:R-:W-:Y:S02]  /*1be0*/  WARPGROUP.DEPBAR.LE gsb0, 0x0 ;  /* 0x00008000000079c5 */ /* 0x000fe40000010000 */
[----:B------:R-:W-:Y:S05]  /*1bf0*/  @!P1 BRA `(.L_x_22) ;  /* 0x0000000800349947 */ /* 0x000fea0003800000 */
[----:B------:R-:W-:Y:S02]  /*1c00*/  UIADD3 UR6, UR39, 0x1, URZ ;  /* 0x0000000127067890 */ /* 0x000fe4000fffe03f */
[----:B------:R-:W-:Y:S02]  /*1c10*/  IMAD.U32 R3, RZ, RZ, UR39 ;  /* 0x00000027ff037e24 */ /* 0x000fe4000f8e00ff */
[----:B------:R-:W-:-:S04]  /*1c20*/  UISETP.NE.AND UP0, UPT, UR6, 0x2, UPT ;  /* 0x000000020600788c */ /* 0x000fc8000bf05270 */
[----:B------:R-:W-:Y:S02]  /*1c30*/  USEL UR7, URZ, 0x1, UP0 ;  /* 0x000000013f077887 */ /* 0x000fe40008000000 */
[----:B------:R-:W-:Y:S02]  /*1c40*/  USEL UR6, UR6, URZ, UP0 ;  /* 0x0000003f06067287 */ /* 0x000fe40008000000 */
[----:B------:R-:W-:-:S06]  /*1c50*/  ULOP3.LUT UR7, UR38, UR7, URZ, 0x3c, !UPT ;  /* 0x0000000726077292 */ /* 0x000fcc000f8e3c3f */
[----:B------:R-:W-:-:S07]  /*1c60*/  IMAD.U32 R7, RZ, RZ, UR7 ;  /* 0x00000007ff077e24 */ /* 0x000fce000f8e00ff */
.L_x_29:
[----:B------:R-:W-:Y:S05]  /*1c70*/  @!P0 BRA `(.L_x_23) ;  /* 0x0000000000048947 */ /* 0x000fea0003800000 */
[----:B------:R-:W-:Y:S01]  /*1c80*/  BPT.TRAP 0x1 ;  /* 0x000000040000795c */ /* 0x000fe20000300000 */
.L_x_23:
[----:B------:R-:W3:Y:S01]  /*1c90*/  S2UR UR8, SR_CgaCtaId ;  /* 0x00000000000879c3 */ /* 0x000ee20000008800 */
[----:B------:R-:W-:Y:S01]  /*1ca0*/  UMOV UR7, 0x400 ;  /* 0x0000040000077882 */ /* 0x000fe20000000000 */
[----:B01----:R-:W-:Y:S02]  /*1cb0*/  MOV R5, UR6 ;  /* 0x0000000600057c02 */ /* 0x003fe40008000f00 */
[----:B------:R-:W-:Y:S01]  /*1cc0*/  SHF.L.U32 R4, R7, 0x1f, RZ ;  /* 0x0000001f07047819 */ /* 0x000fe200000006ff */
[----:B---3--:R-:W-:-:S06]  /*1cd0*/  ULEA UR7, UR8, UR7, 0x18 ;  /* 0x0000000708077291 */ /* 0x008fcc000f8ec03f */
[----:B------:R-:W-:-:S04]  /*1ce0*/  IMAD.U32 R6, RZ, RZ, UR7 ;  /* 0x00000007ff067e24 */ /* 0x000fc8000f8e00ff */
[----:B------:R-:W-:-:S04]  /*1cf0*/  IMAD R5, R5, 0x8, R6 ;  /* 0x0000000805057824 */ /* 0x000fc800078e0206 */
[----:B------:R0:W1:Y:S01]  /*1d00*/  SYNCS.PHASECHK.TRANS64.TRYWAIT P1, [R5+URZ], R4 ;  /* 0x00000004050075a7 */ /* 0x000062000802017f */
[----:B------:R-:W-:Y:S05]  /*1d10*/  @!P0 BRA `(.L_x_24) ;  /* 0x0000000000048947 */ /* 0x000fea0003800000 */
[----:B------:R-:W-:Y:S01]  /*1d20*/  BPT.TRAP 0x1 ;  /* 0x000000040000795c */ /* 0x000fe20000300000 */
.L_x_24:
[----:B-1----:R-:W-:Y:S05]  /*1d30*/  @P1 BRA `(.L_x_25) ;  /* 0x0000000000081947 */ /* 0x002fea0003800000 */
[----:B------:R-:W1:Y:S02]  /*1d40*/  SYNCS.PHASECHK.TRANS64.TRYWAIT P1, [R5+URZ], R4 ;  /* 0x00000004050075a7 */ /* 0x000e64000802017f */
[----:B-1----:R-:W-:Y:S05]  /*1d50*/  @!P1 BRA `(.L_x_26) ;  /* 0x0000008c00c49947 */ /* 0x002fea0003800000 */
.L_x_25:
[----:B------:R-:W-:Y:S01]  /*1d60*/  ULEA UR10, UR6, UR4, 0xc ;  /* 0x00000004060a7291 */ /* 0x000fe2000f8e603f */
[----:B------:R-:W-:Y:S01]  /*1d70*/  WARPGROUP.ARRIVE ;  /* 0x00000000000079c5 */ /* 0x000fe20000000000 */
[----:B------:R-:W-:Y:S01]  /*1d80*/  ULEA UR8, UR6, UR5, 0xb ;  /* 0x0000000506087291 */ /* 0x000fe2000f8e583f */
[----:B------:R-:W-:Y:S01]  /*1d90*/  UMOV UR13, 0x40000040 ;  /* 0x40000040000d7882 */ /* 0x000fe20000000000 */
[----:B------:R-:W-:-:S03]  /*1da0*/  UMOV UR15, 0x40000040 ;  /* 0x40000040000f7882 */ /* 0x000fc60000000000 */
[----:B------:R-:W-:Y:S02]  /*1db0*/  UMOV UR12, UR10 ;  /* 0x0000000a000c7c82 */ /* 0x000fe40008000000 */
[----:B------:R-:W-:Y:S02]  /*1dc0*/  UMOV UR14, UR8 ;  /* 0x00000008000e7c82 */ /* 0x000fe40008000000 */
        /* <DEDUP_REMOVED lines=92> */
[----:B------:R-:W-:Y:S01]  /*2390*/  BPT.TRAP 0x1 ;  /* 0x000000040000795c */ /* 0x000fe20000300000 */
.L_x_27:
[----:B------:R-:W-:-:S13]  /*23a0*/  ISETP.NE.AND P1, PT, R22, RZ, PT ;  /* 0x000000ff1600720c */ /* 0x000fda0003f25270 */
[----:B01----:R-:W-:-:S05]  /*23b0*/  @P1 LEA R4, R3, R6, 0x3 ;  /* 0x0000000603041211 */ /* 0x003fca00078e18ff */
[----:B------:R-:W-:-:S05]  /*23c0*/  @P1 VIADD R5, R4, 0x10 ;  /* 0x0000001004051836 */ /* 0x000fca0000000000 */
[----:B------:R-:W-:-:S04]  /*23d0*/  @P1 PRMT R5, R152, 0x654, R5 ;  /* 0x0000065498051816 */ /* 0x000fc80000000005 */
[----:B------:R0:W-:Y:S01]  /*23e0*/  @P1 SYNCS.ARRIVE.TRANS64.RED.A1T0 RZ, [R5+URZ], RZ ;  /* 0x000000ff05ff19a7 */ /* 0x0001e2000810043f */
[----:B------:R-:W-:-:S13]  /*23f0*/  ISETP.GT.U32.AND P1, PT, R19, 0x1, PT ;  /* 0x000000011300780c */ /* 0x000fda0003f24070 */
[----:B0-----:R-:W-:Y:S05]  /*2400*/  @P1 BRA `(.L_x_28) ;  /* 0x0000000000041947 */ /* 0x001fea0003800000 */
[----:B------:R-:W-:Y:S01]  /*2410*/  BPT.TRAP 0x1 ;  /* 0x000000040000795c */ /* 0x000fe20000300000 */
.L_x_28:
[----:B------:R-:W-:Y:S01]  /*2420*/  UIADD3 UR6, UR6, 0x1, URZ ;  /* 0x0000000106067890 */ /* 0x000fe2000fffe03f */
[C---:B------:R-:W-:Y:S01]  /*2430*/  ISETP.GT.AND P2, PT, R0.reuse, 0x1, PT ;  /* 0x000000010000780c */ /* 0x040fe20003f44270 */
[----:B------:R-:W-:Y:S01]  /*2440*/  VIADD R3, R3, 0x1 ;  /* 0x0000000103037836 */ /* 0x000fe20000000000 */
[----:B------:R-:W-:Y:S01]  /*2450*/  IADD3 R0, R0, -0x1, RZ ;  /* 0xffffffff00007810 */ /* 0x000fe20007ffe0ff */
[----:B------:R-:W-:-:S03]  /*2460*/  UISETP.NE.AND UP0, UPT, UR6, 0x2, UPT ;  /* 0x000000020600788c */ /* 0x000fc6000bf05270 */
[C---:B------:R-:W-:Y:S01]  /*2470*/  ISETP.NE.AND P1, PT, R3.reuse, 0x2, PT ;  /* 0x000000020300780c */ /* 0x040fe20003f25270 */
[----:B------:R-:W-:Y:S02]  /*2480*/  USEL UR7, URZ, 0x1, UP0 ;  /* 0x000000013f077887 */ /* 0x000fe40008000000 */
[----:B------:R-:W-:Y:S01]  /*2490*/  USEL UR6, UR6, URZ, UP0 ;  /* 0x0000003f06067287 */ /* 0x000fe20008000000 */
[----:B------:R-:W-:-:S03]  /*24a0*/  SEL R3, R3, RZ, P1 ;  /* 0x000000ff03037207 */ /* 0x000fc60000800000 */
[----:B------:R-:W-:Y:S01]  /*24b0*/  LOP3.LUT R7, R7, UR7, RZ, 0x3c, !PT ;  /* 0x0000000707077c12 */ /* 0x000fe2000f8e3cff */
[----:B------:R-:W-:Y:S07]  /*24c0*/  @P2 BRA `(.L_x_29) ;  /* 0xfffffff400e82947 */ /* 0x000fee000383ffff */
.L_x_22:
[----:B------:R-:W3:Y:S02]  /*24d0*/  LDC R0, c[0x0][0x28c] ;  /* 0x0000a300ff007b82 */ /* 0x000ee40000000800 */
[----:B---3--:R-:W-:-:S13]  /*24e0*/  ISETP.GE.AND P1, PT, R0, 0x1, PT ;  /* 0x000000010000780c */ /* 0x008fda0003f26270 */
[----:B------:R-:W-:Y:S05]  /*24f0*/  @!P1 BRA `(.L_x_30) ;  /* 0x0000000000409947 */ /* 0x000fea0003800000 */
[----:B------:R-:W-:Y:S05]  /*2500*/  @!P0 BRA `(.L_x_31) ;  /* 0x0000000000048947 */ /* 0x000fea0003800000 */
[----:B------:R-:W-:Y:S01]  /*2510*/  BPT.TRAP 0x1 ;  /* 0x000000040000795c */ /* 0x000fe20000300000 */
.L_x_31:
[----:B------:R-:W-:Y:S01]  /*2520*/  ISETP.NE.AND P0, PT, R22, RZ, PT ;  /* 0x000000ff1600720c */ /* 0x000fe20003f05270 */
[----:B------:R-:W-:-:S12]  /*2530*/  UISETP.LT.AND UP1, UPT, UR40, 0x1, UPT ;  /* 0x000000012800788c */ /* 0x000fd8000bf21270 */
[----:B------:R-:W-:-:S05]  /*2540*/  VOTEU.ANY UP0, P0 ;  /* 0x00000000003f7886 */ /* 0x000fca0000000100 */
[----:B------:R-:W-:-:S04]  /*2550*/  @UP0 USEL UR4, UR40, 0x1, UP1 ;  /* 0x0000000128040887 */ /* 0x000fc80008800000 */
[----:B------:R-:W-:-:S06]  /*2560*/  @UP0 UIADD3 UR4, UR39, UR40, -UR4 ;  /* 0x0000002827040290 */ /* 0x000fcc000fffe804 */
[----:B------:R-:W-:-:S04]  /*2570*/  IMAD.U32 R0, RZ, RZ, UR4 ;  /* 0x00000004ff007e24 */ /* 0x000fc8000f8e00ff */
[----:B------:R-:W-:-:S05]  /*2580*/  @P0 IMAD.SHL.U32 R0, R0, 0x8, RZ ;  /* 0x0000000800000824 */ /* 0x000fca00078e00ff */
[----:B------:R-:W-:-:S04]  /*2590*/  @P0 LOP3.LUT R0, R0, 0x8, RZ, 0xc0, !PT ;  /* 0x0000000800000812 */ /* 0x000fc800078ec0ff */
[----:B------:R-:W-:-:S04]  /*25a0*/  @P0 IADD3 R3, R6, 0x10, R0 ;  /* 0x0000001006030810 */ /* 0x000fc80007ffe000 */
[----:B------:R-:W-:-:S04]  /*25b0*/  @P0 PRMT R3, R152, 0x654, R3 ;  /* 0x0000065498030816 */ /* 0x000fc80000000003 */
[----:B------:R3:W-:Y:S01]  /*25c0*/  @P0 SYNCS.ARRIVE.TRANS64.RED.A1T0 RZ, [R3+URZ], RZ ;  /* 0x000000ff03ff09a7 */ /* 0x0007e2000810043f */
[----:B------:R-:W-:-:S13]  /*25d0*/  ISETP.GT.U32.AND P0, PT, R19, 0x1, PT ;  /* 0x000000011300780c */ /* 0x000fda0003f04070 */
[----:B---3--:R-:W-:Y:S05]  /*25e0*/  @P0 BRA `(.L_x_30) ;  /* 0x0000000000040947 */ /* 0x008fea0003800000 */
[----:B------:R-:W-:Y:S01]  /*25f0*/  BPT.TRAP 0x1 ;  /* 0x000000040000795c */ /* 0x000fe20000300000 */
.L_x_30:
[----:B------:R-:W3:Y:S01]  /*2600*/  LDC R6, c[0x0][0x288] ;  /* 0x0000a200ff067b82 */ /* 0x000ee20000000800 */
[--C-:B------:R-:W-:Y:S01]  /*2610*/  SHF.R.U32.HI R0, RZ, 0x2, R18.reuse ;  /* 0x00000002ff007819 */ /* 0x100fe20000011612 */
[----:B------:R-:W-:Y:S01]  /*2620*/  UIADD3 UR39, UR40, UR39, URZ ;  /* 0x0000002728277290 */ /* 0x000fe2000fffe03f */
[----:B01----:R-:W-:Y:S01]  /*2630*/  SHF.R.U32.HI R5, RZ, 0x7, R18 ;  /* 0x00000007ff057819 */ /* 0x003fe20000011612 */
[----:B------:R-:W-:Y:S01]  /*2640*/  IMAD.SHL.U32 R13, R154, 0x80, RZ ;  /* 0x000000809a0d7824 */ /* 0x000fe200078e00ff */
[----:B------:R-:W-:Y:S01]  /*2650*/  LOP3.LUT R4, R18, 0x60, RZ, 0xc0, !PT ;  /* 0x0000006012047812 */ /* 0x000fe200078ec0ff */
[----:B------:R-:W-:Y:S01]  /*2660*/  USHF.R.U32.HI UR4, URZ, 0x1, UR39 ;  /* 0x000000013f047899 */ /* 0x000fe20008011627 */
[----:B------:R-:W-:Y:S01]  /*2670*/  LOP3.LUT R3, R0, 0x7, RZ, 0xc0, !PT ;  /* 0x0000000700037812 */ /* 0x000fe200078ec0ff */
[----:B------:R-:W-:Y:S01]  /*2680*/  ULDC UR8, c[0x0][0x284] ;  /* 0x0000a10000087ab9 */ /* 0x000fe20000000800 */
[----:B------:R-:W-:Y:S01]  /*2690*/  LOP3.LUT R0, R5, 0x1, RZ, 0xc0, !PT ;  /* 0x0000000105007812 */ /* 0x000fe200078ec0ff */
[----:B------:R-:W-:Y:S01]  /*26a0*/  ULOP3.LUT UR4, UR4, 0x1, URZ, 0xc0, !UPT ;  /* 0x0000000104047892 */ /* 0x000fe2000f8ec03f */
[----:B------:R-:W-:Y:S01]  /*26b0*/  SHF.R.U32.HI R10, RZ, 0x1, R4 ;  /* 0x00000001ff0a7819 */ /* 0x000fe20000011604 */
[----:B------:R-:W-:Y:S01]  /*26c0*/  UISETP.GT.U32.AND UP1, UPT, UR39, 0x1, UPT ;  /* 0x000000012700788c */ /* 0x000fe2000bf24070 */
[----:B------:R-:W-:Y:S01]  /*26d0*/  SHF.L.U32 R4, R0, 0x6, RZ ;  /* 0x0000000600047819 */ /* 0x000fe200000006ff */
[----:B------:R-:W-:Y:S01]  /*26e0*/  UISETP.NE.U32.AND UP0, UPT, UR4, 0x1, UPT ;  /* 0x000000010400788c */ /* 0x000fe2000bf05070 */
[--C-:B------:R-:W-:Y:S01]  /*26f0*/  IADD3 R5, RZ, -R10, -R3.reuse ;  /* 0x8000000aff057210 */ /* 0x100fe20007ffe803 */
[----:B------:R-:W-:Y:S01]  /*2700*/  ULDC.64 UR6, c[0x0][0x5d0] ;  /* 0x0001740000067ab9 */ /* 0x000fe20000000a00 */
[----:B--2---:R-:W-:Y:S01]  /*2710*/  LOP3.LUT R157, R4, 0x40, R3, 0xe2, !PT ;  /* 0x00000040049d7812 */ /* 0x004fe200078ee203 */
[----:B------:R-:W-:Y:S01]  /*2720*/  UISETP.LT.U32.AND UP1, UPT, UR40, 0x2, UP1 ;  /* 0x000000022800788c */ /* 0x000fe20008f21070 */
[----:B------:R-:W-:Y:S01]  /*2730*/  LOP3.LUT R3, R18, 0x3, RZ, 0xc0, !PT ;  /* 0x0000000312037812 */ /* 0x000fe200078ec0ff */
[----:B------:R-:W-:Y:S01]  /*2740*/  UISETP.GT.U32.AND UP0, UPT, UR40, 0x1, !UP0 ;  /* 0x000000012800788c */ /* 0x000fe2000c704070 */
[----:B------:R-:W-:Y:S01]  /*2750*/  SHF.R.S32.HI R21, RZ, 0x1f, R23 ;  /* 0x0000001fff157819 */ /* 0x000fe20000011417 */
[----:B------:R-:W-:Y:S01]  /*2760*/  IMAD R0, R0, -0x40, R5 ;  /* 0xffffffc000007824 */ /* 0x000fe200078e0205 */
[----:B------:R-:W-:Y:S01]  /*2770*/  USEL UR5, URZ, 0x1, !UP1 ;  /* 0x000000013f057887 */ /* 0x000fe2000c800000 */
[----:B---3--:R-:W-:Y:S01]  /*2780*/  IMAD R12, R3, -0x2, R6 ;  /* 0xfffffffe030c7824 */ /* 0x008fe200078e0206 */
[----:B------:R-:W-:Y:S01]  /*2790*/  ISETP.GE.AND P0, PT, R13, R6, PT ;  /* 0x000000060d00720c */ /* 0x000fe20003f06270 */
[----:B------:R-:W-:Y:S01]  /*27a0*/  IMAD.SHL.U32 R6, R18, 0x2, RZ ;  /* 0x0000000212067824 */ /* 0x000fe200078e00ff */
[----:B------:R-:W-:Y:S01]  /*27b0*/  SHF.L.U32 R3, R153, 0x8, RZ ;  /* 0x0000000899037819 */ /* 0x000fe200000006ff */
[----:B------:R-:W-:Y:S01]  /*27c0*/  IMAD R4, R21, UR6, RZ ;  /* 0x0000000615047c24 */ /* 0x000fe2000f8e02ff */
[----:B------:R-:W-:Y:S01]  /*27d0*/  USEL UR4, URZ, 0x1, !UP0 ;  /* 0x000000013f047887 */ /* 0x000fe2000c000000 */
[----:B------:R-:W-:Y:S01]  /*27e0*/  IMAD.WIDE R8, R153, 0x100, RZ ;  /* 0x0000010099087825 */ /* 0x000fe200078e02ff */
[----:B------:R-:W-:Y:S01]  /*27f0*/  ISETP.GE.OR P0, PT, R3, UR8, P0 ;  /* 0x0000000803007c0c */ /* 0x000fe20008706670 */
[----:B------:R-:W-:Y:S01]  /*2800*/  ULOP3.LUT UR39, UR39, 0x1, URZ, 0xc0, !UPT ;  /* 0x0000000127277892 */ /* 0x000fe2000f8ec03f */
[----:B------:R-:W-:Y:S01]  /*2810*/  LOP3.LUT R6, R13, 0x6, R6, 0xf8, !PT ;  /* 0x000000060d067812 */ /* 0x000fe200078ef806 */
[----:B------:R-:W-:Y:S01]  /*2820*/  IMAD R11, R23, UR7, R4 ;  /* 0x00000007170b7c24 */ /* 0x000fe2000f8e0204 */
[----:B------:R-:W-:Y:S01]  /*2830*/  ULOP3.LUT UR38, UR4, UR38, UR5, 0x96, !UPT ;  /* 0x0000002604267292 */ /* 0x000fe2000f8e9605 */
[----:B------:R-:W-:Y:S01]  /*2840*/  IADD3 R3, -R3, UR8, R0 ;  /* 0x0000000803037c10 */ /* 0x000fe2000fffe100 */
[----:B------:R-:W-:Y:S01]  /*2850*/  IMAD.IADD R0, R12, 0x1, -R13 ;  /* 0x000000010c007824 */ /* 0x000fe200078e0a0d */
[----:B------:R-:W-:-:S02]  /*2860*/  SHF.R.S32.HI R7, RZ, 0x1f, R6 ;  /* 0x0000001fff077819 */ /* 0x000fc40000011406 */
[----:B------:R-:W-:Y:S02]  /*2870*/  LOP3.LUT R157, R8, R157, R10, 0xfe, !PT ;  /* 0x0000009d089d7212 */ /* 0x000fe400078efe0a */
[----:B------:R-:W-:Y:S01]  /*2880*/  MOV R153, 0xffffffff ;  /* 0xffffffff00997802 */ /* 0x000fe20000000f00 */
[----:B------:R-:W-:-:S04]  /*2890*/  IMAD.WIDE.U32 R4, R23, UR6, R6 ;  /* 0x0000000617047c25 */ /* 0x000fc8000f8e0006 */
[----:B------:R-:W-:Y:S02]  /*28a0*/  IMAD.IADD R11, R5, 0x1, R11 ;  /* 0x00000001050b7824 */ /* 0x000fe400078e020b */
[----:B------:R-:W-:Y:S01]  /*28b0*/  IMAD.MOV.U32 R10, RZ, RZ, R4 ;  /* 0x000000ffff0a7224 */ /* 0x000fe200078e0004 */
[----:B------:R-:W-:Y:S06]  /*28c0*/  @P0 BRA `(.L_x_32) ;  /* 0x0000006400840947 */ /* 0x000fec0003800000 */
[----:B------:R-:W0:Y:S01]  /*28d0*/  LDC.64 R4, c[0x0][0x5c8] ;  /* 0x00017200ff047b82 */ /* 0x000e220000000a00 */
[----:B-----5:R-:W-:Y:S01]  /*28e0*/  FSETP.NEU.AND P1, PT, R156, RZ, PT ;  /* 0x000000ff9c00720b */ /* 0x020fe20003f2d000 */
[----:B------:R-:W-:Y:S01]  /*28f0*/  BSSY B0, `(.L_x_32) ;  /* 0x000065e000007945 */ /* 0x000fe20003800000 */
[----:B------:R-:W-:-:S04]  /*2900*/  ISETP.GT.AND P0, PT, R3, RZ, PT ;  /* 0x000000ff0300720c */ /* 0x000fc80003f04270 */
[----:B------:R-:W-:Y:S01]  /*2910*/  ISETP.GT.AND P3, PT, R0, RZ, P0 ;  /* 0x000000ff0000720c */ /* 0x000fe20000764270 */
[-C--:B0-----:R-:W-:Y:S02]  /*2920*/  IMAD R12, R9, R4.reuse, RZ ;  /* 0x00000004090c7224 */ /* 0x081fe400078e02ff */
[----:B------:R-:W-:-:S04]  /*2930*/  IMAD.WIDE.U32 R170, R157, R4, R10 ;  /* 0x000000049daa7225 */ /* 0x000fc800078e000a */
[----:B------:R-:W-:-:S04]  /*2940*/  IMAD R11, R157, R5, R12 ;  /* 0x000000059d0b7224 */ /* 0x000fc800078e020c */
[----:B------:R-:W-:Y:S01]  /*2950*/  IMAD.IADD R173, R171, 0x1, R11 ;  /* 0x00000001abad7824 */ /* 0x000fe200078e020b */
[----:B------:R-:W-:Y:S06]  /*2960*/  @!P1 BRA `(.L_x_33) ;  /* 0x0000004800349947 */ /* 0x000fec0003800000 */
[----:B------:R-:W0:Y:S01]  /*2970*/  LDC.64 R14, c[0x0][0x5b8] ;  /* 0x00016e00ff0e7b82 */ /* 0x000e220000000a00 */
[----:B------:R-:W-:-:S07]  /*2980*/  ULDC.64 UR4, c[0x0][0x5c0] ;  /* 0x0001700000047ab9 */ /* 0x000fce0000000a00 */
[----:B------:R-:W1:Y:S08]  /*2990*/  LDC.64 R158, c[0x0][0x5b0] ;  /* 0x00016c00ff9e7b82 */ /* 0x000e700000000a00 */
[----:B------:R-:W2:Y:S01]  /*29a0*/  LDC.64 R10, c[0x0][0x5a8] ;  /* 0x00016a00ff0a7b82 */ /* 0x000ea20000000a00 */
[-C--:B0-----:R-:W-:Y:S02]  /*29b0*/  IMAD R12, R21, R14.reuse, RZ ;  /* 0x0000000e150c7224 */ /* 0x081fe400078e02ff */
[----:B------:R-:W-:-:S04]  /*29c0*/  IMAD.WIDE.U32 R160, R23, R14, R6 ;  /* 0x0000000e17a07225 */ /* 0x000fc800078e0006 */
[----:B------:R-:W-:Y:S02]  /*29d0*/  IMAD R15, R23, R15, R12 ;  /* 0x0000000f170f7224 */ /* 0x000fe400078e020c */
[-C--:B-1----:R-:W-:Y:S02]  /*29e0*/  IMAD R12, R9, R158.reuse, RZ ;  /* 0x0000009e090c7224 */ /* 0x082fe400078e02ff */
[----:B------:R-:W-:Y:S01]  /*29f0*/  IMAD.MOV.U32 R20, RZ, RZ, R160 ;  /* 0x000000ffff147224 */ /* 0x000fe200078e00a0 */
[----:B------:R-:W-:Y:S01]  /*2a00*/  IADD3 R21, R161, R15, RZ ;  /* 0x0000000fa1157210 */ /* 0x000fe20007ffe0ff */
[C---:B------:R-:W-:Y:S02]  /*2a10*/  IMAD R171, R157.reuse, R159, R12 ;  /* 0x0000009f9dab7224 */ /* 0x040fe400078e020c */
[----:B------:R-:W-:-:S04]  /*2a20*/  IMAD.WIDE.U32 R12, R157, R158, R20 ;  /* 0x0000009e9d0c7225 */ /* 0x000fc800078e0014 */
[----:B------:R-:W-:Y:S01]  /*2a30*/  IMAD.IADD R13, R13, 0x1, R171 ;  /* 0x000000010d0d7824 */ /* 0x000fe200078e02ab */
[----:B--2---:R-:W-:-:S04]  /*2a40*/  LEA R164, P1, R12, R10, 0x2 ;  /* 0x0000000a0ca47211 */ /* 0x004fc800078210ff */
[----:B------:R-:W-:-:S05]  /*2a50*/  LEA.HI.X R165, R12, R11, R13, 0x2, P1 ;  /* 0x0000000b0ca57211 */ /* 0x000fca00008f140d */
[----:B------:R0:W2:Y:S01]  /*2a60*/  @P3 LDG.E.LTC128B R169, desc[UR36][R164.64] ;  /* 0x00000024a4a93981 */ /* 0x0000a2000c1e1920 */
[----:B------:R-:W-:Y:S01]  /*2a70*/  IMAD.WIDE.U32 R162, R157, R158, R6 ;  /* 0x0000009e9da27225 */ /* 0x000fe200078e0006 */
[----:B------:R-:W-:Y:S01]  /*2a80*/  LEA R12, P1, R170, UR4, 0x2 ;  /* 0x00000004aa0c7c11 */ /* 0x000fe2000f8210ff */
[----:B------:R-:W-:Y:S01]  /*2a90*/  BSSY B1, `(.L_x_34) ;  /* 0x0000016000017945 */ /* 0x000fe20003800000 */
[----:B------:R-:W-:Y:S02]  /*2aa0*/  ISETP.GT.AND P5, PT, R0, 0x1, P0 ;  /* 0x000000010000780c */ /* 0x000fe400007a4270 */
[----:B------:R-:W-:Y:S02]  /*2ab0*/  IADD3 R163, R171, R163, RZ ;  /* 0x000000a3aba37210 */ /* 0x000fe40007ffe0ff */
[----:B------:R-:W-:Y:S01]  /*2ac0*/  LEA.HI.X R13, R170, UR5, R173, 0x2, P1 ;  /* 0x00000005aa0d7c11 */ /* 0x000fe200088f14ad */
[----:B------:R-:W-:Y:S01]  /*2ad0*/  IMAD.WIDE.U32 R166, R23, R14, R162 ;  /* 0x0000000e17a67225 */ /* 0x000fe200078e00a2 */
[----:B------:R-:W-:-:S03]  /*2ae0*/  SHF.L.U64.HI R163, R158, 0x3, R159 ;  /* 0x000000039ea37819 */ /* 0x000fc6000001029f */
[----:B------:R-:W-:Y:S01]  /*2af0*/  IMAD.SHL.U32 R162, R158, 0x8, RZ ;  /* 0x000000089ea27824 */ /* 0x000fe200078e00ff */
[----:B0-----:R-:W-:Y:S01]  /*2b00*/  LEA R164, P1, R166, R10, 0x2 ;  /* 0x0000000aa6a47211 */ /* 0x001fe200078210ff */
[----:B------:R-:W-:Y:S02]  /*2b10*/  IMAD.IADD R154, R15, 0x1, R167 ;  /* 0x000000010f9a7824 */ /* 0x000fe400078e02a7 */
[----:B------:R-:W-:-:S05]  /*2b20*/  IMAD.WIDE.U32 R174, R157, R158, R162 ;  /* 0x0000009e9dae7225 */ /* 0x000fca00078e00a2 */
[----:B------:R-:W-:Y:S01]  /*2b30*/  IADD3 R171, R171, R175, RZ ;  /* 0x000000afabab7210 */ /* 0x000fe20007ffe0ff */
[----:B--2---:R-:W-:-:S04]  /*2b40*/  FMUL R165, R169, R156 ;  /* 0x0000009ca9a57220 */ /* 0x004fc80000400000 */
[----:B------:R-:W-:Y:S01]  /*2b50*/  FFMA R167, R88, R155, R165 ;  /* 0x0000009b58a77223 */ /* 0x000fe200000000a5 */
[----:B------:R-:W-:Y:S02]  /*2b60*/  LEA.HI.X R165, R166, R11, R154, 0x2, P1 ;  /* 0x0000000ba6a57211 */ /* 0x000fe400008f149a */
[----:B------:R-:W-:Y:S02]  /*2b70*/  IADD3 R154, P4, R160, R174, RZ ;  /* 0x000000aea09a7210 */ /* 0x000fe40007f9e0ff */
[----:B------:R-:W-:Y:S01]  /*2b80*/  ISETP.GT.AND P1, PT, R3, 0x8, PT ;  /* 0x000000080300780c */ /* 0x000fe20003f24270 */
[----:B------:R0:W-:Y:S01]  /*2b90*/  @P3 STG.E desc[UR36][R12.64], R167 ;  /* 0x000000a70c003986 */ /* 0x0001e2000c101924 */
[----:B------:R-:W-:Y:S01]  /*2ba0*/  LEA R172, P3, R154, R10, 0x2 ;  /* 0x0000000a9aac7211 */ /* 0x000fe200078610ff */
[----:B------:R-:W-:Y:S01]  /*2bb0*/  IMAD.X R166, R171, 0x1, R21, P4 ;  /* 0x00000001aba67824 */ /* 0x000fe200020e0615 */
[----:B------:R-:W-:Y:S01]  /*2bc0*/  ISETP.GT.AND P2, PT, R0, RZ, P1 ;  /* 0x000000ff0000720c */ /* 0x000fe20000f44270 */
[----:B------:R-:W-:-:S12]  /*2bd0*/  @!P5 BRA `(.L_x_35) ;  /* 0x000000000004d947 */ /* 0x000fd80003800000 */
[----:B------:R1:W5:Y:S02]  /*2be0*/  LDG.E.LTC128B R169, desc[UR36][R164.64+0x4] ;  /* 0x00000424a4a97981 */ /* 0x000364000c1e1920 */
.L_x_35:
[----:B------:R-:W-:Y:S05]  /*2bf0*/  BSYNC B1 ;  /* 0x0000000000017941 */ /* 0x000fea0003800000 */
.L_x_34:
[----:B-----5:R-:W-:Y:S01]  /*2c00*/  FMUL R88, R169, R156 ;  /* 0x0000009ca9587220 */ /* 0x020fe20000400000 */
[----:B------:R-:W-:Y:S01]  /*2c10*/  IMAD.MOV.U32 R177, RZ, RZ, R169 ;  /* 0x000000ffffb17224 */ /* 0x000fe200078e00a9 */
[----:B------:R-:W-:Y:S02]  /*2c20*/  LEA.HI.X R173, R154, R11, R166, 0x2, P3 ;  /* 0x0000000b9aad7211 */ /* 0x000fe400018f14a6 */
[----:B------:R-:W-:-:S05]  /*2c30*/  FFMA R179, R89, R155, R88 ;  /* 0x0000009b59b37223 */ /* 0x000fca0000000058 */
[----:B------:R2:W-:Y:S04]  /*2c40*/  @P5 STG.E desc[UR36][R12.64+0x4], R179 ;  /* 0x000004b30c005986 */ /* 0x0005e8000c101924 */
[----:B------:R-:W3:Y:S01]  /*2c50*/  @P2 LDG.E.LTC128B R177, desc[UR36][R172.64] ;  /* 0x00000024acb12981 */ /* 0x000ee2000c1e1920 */
[----:B------:R-:W-:Y:S01]  /*2c60*/  IADD3 R174, P3, R6, R174, RZ ;  /* 0x000000ae06ae7210 */ /* 0x000fe20007f7e0ff */
[C---:B0-----:R-:W-:Y:S01]  /*2c70*/  IMAD.SHL.U32 R167, R4.reuse, 0x20, RZ ;  /* 0x0000002004a77824 */ /* 0x041fe200078e00ff */
[----:B------:R-:W-:Y:S01]  /*2c80*/  SHF.L.U64.HI R169, R4, 0x5, R5 ;  /* 0x0000000504a97819 */ /* 0x000fe20000010205 */
[----:B------:R-:W-:Y:S01]  /*2c90*/  BSSY B1, `(.L_x_36) ;  /* 0x000000e000017945 */ /* 0x000fe20003800000 */
[----:B------:R-:W-:Y:S02]  /*2ca0*/  IADD3.X R175, R7, R171, RZ, P3, !PT ;  /* 0x000000ab07af7210 */ /* 0x000fe40001ffe4ff */
[----:B------:R-:W-:-:S02]  /*2cb0*/  IADD3 R170, P4, R167, R12, RZ ;  /* 0x0000000ca7aa7210 */ /* 0x000fc40007f9e0ff */
[----:B------:R-:W-:Y:S01]  /*2cc0*/  ISETP.GT.AND P3, PT, R0, 0x1, P1 ;  /* 0x000000010000780c */ /* 0x000fe20000f64270 */
[----:B------:R-:W-:Y:S01]  /*2cd0*/  IMAD.WIDE.U32 R174, R23, R14, R174 ;  /* 0x0000000e17ae7225 */ /* 0x000fe200078e00ae */
[----:B------:R-:W-:-:S03]  /*2ce0*/  IADD3.X R171, R169, R13, RZ, P4, !PT ;  /* 0x0000000da9ab7210 */ /* 0x000fc600027fe4ff */
[----:B------:R-:W-:Y:S01]  /*2cf0*/  IMAD.IADD R89, R15, 0x1, R175 ;  /* 0x000000010f597824 */ /* 0x000fe200078e02af */
[----:B------:R-:W-:-:S04]  /*2d00*/  LEA R88, P5, R174, R10, 0x2 ;  /* 0x0000000aae587211 */ /* 0x000fc800078a10ff */
[----:B------:R-:W-:Y:S01]  /*2d10*/  LEA.HI.X R89, R174, R11, R89, 0x2, P5 ;  /* 0x0000000bae597211 */ /* 0x000fe200028f1459 */
[----:B---3--:R-:W-:-:S04]  /*2d20*/  FMUL R175, R177, R156 ;  /* 0x0000009cb1af7220 */ /* 0x008fc80000400000 */
[----:B------:R-:W-:-:S05]  /*2d30*/  FFMA R175, R90, R155, R175 ;  /* 0x0000009b5aaf7223 */ /* 0x000fca00000000af */
[----:B------:R2:W-:Y:S01]  /*2d40*/  @P2 STG.E desc[UR36][R170.64], R175 ;  /* 0x000000afaa002986 */ /* 0x0005e2000c101924 */
[----:B------:R-:W-:Y:S05]  /*2d50*/  @!P3 BRA `(.L_x_37) ;  /* 0x000000000004b947 */ /* 0x000fea0003800000 */
[----:B------:R0:W5:Y:S02]  /*2d60*/  LDG.E.LTC128B R177, desc[UR36][R88.64+0x4] ;  /* 0x0000042458b17981 */ /* 0x000164000c1e1920 */
.L_x_37:
[----:B------:R-:W-:Y:S05]  /*2d70*/  BSYNC B1 ;  /* 0x0000000000017941 */ /* 0x000fea0003800000 */
.L_x_36:
[----:B-----5:R-:W-:Y:S01]  /*2d80*/  FMUL R90, R177, R156 ;  /* 0x0000009cb15a7220 */ /* 0x020fe20000400000 */
[----:B------:R-:W-:Y:S01]  /*2d90*/  ISETP.GT.AND P2, PT, R0, 0x8, P0 ;  /* 0x000000080000780c */ /* 0x000fe20000744270 */
[----:B------:R-:W-:Y:S02]  /*2da0*/  BSSY B1, `(.L_x_38) ;  /* 0x0000007000017945 */ /* 0x000fe40003800000 */
[----:B------:R-:W-:Y:S01]  /*2db0*/  FFMA R173, R91, R155, R90 ;  /* 0x0000009b5bad7223 */ /* 0x000fe2000000005a */
[----:B------:R-:W-:Y:S02]  /*2dc0*/  @P3 IMAD.MOV.U32 R90, RZ, RZ, R170 ;  /* 0x000000ffff5a3224 */ /* 0x000fe400078e00aa */
[----:B------:R-:W-:-:S05]  /*2dd0*/  @P3 IMAD.MOV.U32 R91, RZ, RZ, R171 ;  /* 0x000000ffff5b3224 */ /* 0x000fca00078e00ab */
[----:B------:R3:W-:Y:S02]  /*2de0*/  @P3 STG.E desc[UR36][R90.64+0x4], R173 ;  /* 0x000004ad5a003986 */ /* 0x0007e4000c101924 */
[----:B------:R-:W-:Y:S05]  /*2df0*/  @!P2 BRA `(.L_x_39) ;  /* 0x000000000004a947 */ /* 0x000fea0003800000 */
[----:B------:R4:W5:Y:S02]  /*2e00*/  LDG.E.LTC128B R177, desc[UR36][R164.64+0x20] ;  /* 0x00002024a4b17981 */ /* 0x000964000c1e1920 */
.L_x_39:
[----:B------:R-:W-:Y:S05]  /*2e10*/  BSYNC B1 ;  /* 0x0000000000017941 */ /* 0x000fea0003800000 */
.L_x_38:
[----:B---3-5:R-:W-:Y:S01]  /*2e20*/  FMUL R91, R177, R156 ;  /* 0x0000009cb15b7220 */ /* 0x028fe20000400000 */
[----:B------:R-:W-:Y:S01]  /*2e30*/  ISETP.GT.AND P3, PT, R0, 0x9, P0 ;  /* 0x000000090000780c */ /* 0x000fe20000764270 */
[----:B------:R-:W-:Y:S02]  /*2e40*/  BSSY B1, `(.L_x_40) ;  /* 0x0000005000017945 */ /* 0x000fe40003800000 */
[----:B------:R-:W-:-:S05]  /*2e50*/  FFMA R91, R92, R155, R91 ;  /* 0x0000009b5c5b7223 */ /* 0x000fca000000005b */
[----:B------:R3:W-:Y:S05]  /*2e60*/  @P2 STG.E desc[UR36][R12.64+0x20], R91 ;  /* 0x0000205b0c002986 */ /* 0x0007ea000c101924 */
[----:B------:R-:W-:Y:S05]  /*2e70*/  @!P3 BRA `(.L_x_41) ;  /* 0x000000000004b947 */ /* 0x000fea0003800000 */
[----:B------:R0:W5:Y:S02]  /*2e80*/  LDG.E.LTC128B R177, desc[UR36][R164.64+0x24] ;  /* 0x00002424a4b17981 */ /* 0x000164000c1e1920 */
.L_x_41:
[----:B------:R-:W-:Y:S05]  /*2e90*/  BSYNC B1 ;  /* 0x0000000000017941 */ /* 0x000fea0003800000 */
.L_x_40:
[----:B-----5:R-:W-:Y:S01]  /*2ea0*/  FMUL R90, R177, R156 ;  /* 0x0000009cb15a7220 */ /* 0x020fe20000400000 */
[----:B------:R-:W-:Y:S01]  /*2eb0*/  ISETP.GT.AND P2, PT, R0, 0x8, P1 ;  /* 0x000000080000780c */ /* 0x000fe20000f44270 */
[----:B------:R-:W-:Y:S02]  /*2ec0*/  BSSY B1, `(.L_x_42) ;  /* 0x0000005000017945 */ /* 0x000fe40003800000 */
[----:B------:R-:W-:-:S05]  /*2ed0*/  FFMA R93, R93, R155, R90 ;  /* 0x0000009b5d5d7223 */ /* 0x000fca000000005a */
[----:B------:R0:W-:Y:S05]  /*2ee0*/  @P3 STG.E desc[UR36][R12.64+0x24], R93 ;  /* 0x0000245d0c003986 */ /* 0x0001ea000c101924 */
[----:B------:R-:W-:Y:S05]  /*2ef0*/  @!P2 BRA `(.L_x_43) ;  /* 0x000000000004a947 */ /* 0x000fea0003800000 */
[----:B------:R0:W5:Y:S02]  /*2f00*/  LDG.E.LTC128B R177, desc[UR36][R88.64+0x20] ;  /* 0x0000202458b17981 */ /* 0x000164000c1e1920 */
.L_x_43:
[----:B------:R-:W-:Y:S05]  /*2f10*/  BSYNC B1 ;  /* 0x0000000000017941 */ /* 0x000fea0003800000 */
.L_x_42:
[----:B---3-5:R-:W-:Y:S01]  /*2f20*/  FMUL R91, R177, R156 ;  /* 0x0000009cb15b7220 */ /* 0x028fe20000400000 */
[----:B------:R-:W-:Y:S01]  /*2f30*/  @P2 MOV R90, R170 ;  /* 0x000000aa005a2202 */ /* 0x000fe20000000f00 */
[----:B------:R-:W-:Y:S01]  /*2f40*/  BSSY B1, `(.L_x_44) ;  /* 0x0000007000017945 */ /* 0x000fe20003800000 */
[----:B------:R-:W-:Y:S01]  /*2f50*/  ISETP.GT.AND P3, PT, R0, 0x9, P1 ;  /* 0x000000090000780c */ /* 0x000fe20000f64270 */
[----:B0-----:R-:W-:Y:S01]  /*2f60*/  FFMA R93, R94, R155, R91 ;  /* 0x0000009b5e5d7223 */ /* 0x001fe2000000005b */
[----:B------:R-:W-:-:S05]  /*2f70*/  @P2 IMAD.MOV.U32 R91, RZ, RZ, R171 ;  /* 0x000000ffff5b2224 */ /* 0x000fca00078e00ab */
[----:B------:R0:W-:Y:S06]  /*2f80*/  @P2 STG.E desc[UR36][R90.64+0x20], R93 ;  /* 0x0000205d5a002986 */ /* 0x0001ec000c101924 */
[----:B------:R-:W-:Y:S05]  /*2f90*/  @!P3 BRA `(.L_x_45) ;  /* 0x000000000004b947 */ /* 0x000fea0003800000 */
[----:B------:R3:W5:Y:S02]  /*2fa0*/  LDG.E.LTC128B R177, desc[UR36][R88.64+0x24] ;  /* 0x0000242458b17981 */ /* 0x000764000c1e1920 */
.L_x_45:
[----:B------:R-:W-:Y:S05]  /*2fb0*/  BSYNC B1 ;  /* 0x0000000000017941 */ /* 0x000fea0003800000 */
.L_x_44:
[----:B0----5:R-:W-:Y:S01]  /*2fc0*/  FMUL R90, R177, R156 ;  /* 0x0000009cb15a7220 */ /* 0x021fe20000400000 */
[----:B------:R-:W-:Y:S01]  /*2fd0*/  @P3 MOV R91, R171 ;  /* 0x000000ab005b3202 */ /* 0x000fe20000000f00 */
[----:B------:R-:W-:Y:S01]  /*2fe0*/  BSSY B1, `(.L_x_46) ;  /* 0x0000007000017945 */ /* 0x000fe20003800000 */
[----:B------:R-:W-:Y:S01]  /*2ff0*/  ISETP.GT.AND P2, PT, R0, 0x10, P0 ;  /* 0x000000100000780c */ /* 0x000fe20000744270 */
[----:B------:R-:W-:Y:S01]  /*3000*/  FFMA R95, R95, R155, R90 ;  /* 0x0000009b5f5f7223 */ /* 0x000fe2000000005a */
[----:B------:R-:W-:-:S05]  /*3010*/  @P3 IMAD.MOV.U32 R90, RZ, RZ, R170 ;  /* 0x000000ffff5a3224 */ /* 0x000fca00078e00aa */
[----:B------:R0:W-:Y:S06]  /*3020*/  @P3 STG.E desc[UR36][R90.64+0x24], R95 ;  /* 0x0000245f5a003986 */ /* 0x0001ec000c101924 */
[----:B------:R-:W-:Y:S05]  /*3030*/  @!P2 BRA `(.L_x_47) ;  /* 0x000000000004a947 */ /* 0x000fea0003800000 */
[----:B------:R0:W5:Y:S02]  /*3040*/  LDG.E.LTC128B R177, desc[UR36][R164.64+0x40] ;  /* 0x00004024a4b17981 */ /* 0x000164000c1e1920 */
.L_x_47:
[----:B------:R-:W-:Y:S05]  /*3050*/  BSYNC B1 ;  /* 0x0000000000017941 */ /* 0x000fea0003800000 */
.L_x_46:
[----:B0----5:R-:W-:Y:S01]  /*3060*/  FMUL R91, R177, R156 ;  /* 0x0000009cb15b7220 */ /* 0x021fe20000400000 */
[----:B------:R-:W-:Y:S01]  /*3070*/  ISETP.GT.AND P3, PT, R0, 0x11, P0 ;  /* 0x000000110000780c */ /* 0x000fe20000764270 */
[----:B------:R-:W-:Y:S02]  /*3080*/  BSSY B1, `(.L_x_48) ;  /* 0x0000005000017945 */ /* 0x000fe40003800000 */
[----:B------:R-:W-:-:S05]  /*3090*/  FFMA R91, R96, R155, R91 ;  /* 0x0000009b605b7223 */ /* 0x000fca000000005b */
[----:B------:R0:W-:Y:S05]  /*30a0*/  @P2 STG.E desc[UR36][R12.64+0x40], R91 ;  /* 0x0000405b0c002986 */ /* 0x0001ea000c101924 */
[----:B------:R-:W-:Y:S05]  /*30b0*/  @!P3 BRA `(.L_x_49) ;  /* 0x000000000004b947 */ /* 0x000fea0003800000 */
[----:B------:R0:W5:Y:S02]  /*30c0*/  LDG.E.LTC128B R177, desc[UR36][R164.64+0x44] ;  /* 0x00004424a4b17981 */ /* 0x000164000c1e1920 */
.L_x_49:
[----:B------:R-:W-:Y:S05]  /*30d0*/  BSYNC B1 ;  /* 0x0000000000017941 */ /* 0x000fea0003800000 */
.L_x_48:
[----:B-----5:R-:W-:Y:S01]  /*30e0*/  FMUL R90, R177, R156 ;  /* 0x0000009cb15a7220 */ /* 0x020fe20000400000 */
[----:B------:R-:W-:Y:S01]  /*30f0*/  ISETP.GT.AND P2, PT, R0, 0x10, P1 ;  /* 0x000000100000780c */ /* 0x000fe20000f44270 */
[----:B------:R-:W-:Y:S02]  /*3100*/  BSSY B1, `(.L_x_50) ;  /* 0x0000005000017945 */ /* 0x000fe40003800000 */
[----:B------:R-:W-:-:S05]  /*3110*/  FFMA R97, R97, R155, R90 ;  /* 0x0000009b61617223 */ /* 0x000fca000000005a */
[----:B------:R0:W-:Y:S05]  /*3120*/  @P3 STG.E desc[UR36][R12.64+0x44], R97 ;  /* 0x000044610c003986 */ /* 0x0001ea000c101924 */
[----:B------:R-:W-:Y:S05]  /*3130*/  @!P2 BRA `(.L_x_51) ;  /* 0x000000000004a947 */ /* 0x000fea0003800000 */
[----:B------:R0:W5:Y:S02]  /*3140*/  LDG.E.LTC128B R177, desc[UR36][R88.64+0x40] ;  /* 0x0000402458b17981 */ /* 0x000164000c1e1920 */
.L_x_51:
[----:B------:R-:W-:Y:S05]  /*3150*/  BSYNC B1 ;  /* 0x0000000000017941 */ /* 0x000fea0003800000 */
.L_x_50:
[----:B0----5:R-:W-:Y:S01]  /*3160*/  FMUL R91, R177, R156 ;  /* 0x0000009cb15b7220 */ /* 0x021fe20000400000 */
[----:B------:R-:W-:Y:S01]  /*3170*/  @P2 IMAD.MOV.U32 R90, RZ, RZ, R170 ;  /* 0x000000ffff5a2224 */ /* 0x000fe200078e00aa */
[----:B------:R-:W-:Y:S01]  /*3180*/  ISETP.GT.AND P3, PT, R0, 0x11, P1 ;  /* 0x000000110000780c */ /* 0x000fe20000f64270 */
[----:B------:R-:W-:Y:S01]  /*3190*/  BSSY B1, `(.L_x_52) ;  /* 0x0000006000017945 */ /* 0x000fe20003800000 */
[----:B------:R-:W-:Y:S01]  /*31a0*/  FFMA R93, R98, R155, R91 ;  /* 0x0000009b625d7223 */ /* 0x000fe2000000005b */
[----:B------:R-:W-:-:S05]  /*31b0*/  @P2 IMAD.MOV.U32 R91, RZ, RZ, R171 ;  /* 0x000000ffff5b2224 */ /* 0x000fca00078e00ab */
[----:B------:R0:W-:Y:S05]  /*31c0*/  @P2 STG.E desc[UR36][R90.64+0x40], R93 ;  /* 0x0000405d5a002986 */ /* 0x0001ea000c101924 */
[----:B------:R-:W-:Y:S05]  /*31d0*/  @!P3 BRA `(.L_x_53) ;  /* 0x000000000004b947 */ /* 0x000fea0003800000 */
[----:B------:R0:W5:Y:S02]  /*31e0*/  LDG.E.LTC128B R177, desc[UR36][R88.64+0x44] ;  /* 0x0000442458b17981 */ /* 0x000164000c1e1920 */
.L_x_53:
[----:B------:R-:W-:Y:S05]  /*31f0*/  BSYNC B1 ;  /* 0x0000000000017941 */ /* 0x000fea0003800000 */
.L_x_52:
[----:B0----5:R-:W-:Y:S01]  /*3200*/  FMUL R90, R177, R156 ;  /* 0x0000009cb15a7220 */ /* 0x021fe20000400000 */
[----:B------:R-:W-:Y:S01]  /*3210*/  @P3 IMAD.MOV.U32 R91, RZ, RZ, R171 ;  /* 0x000000ffff5b3224 */ /* 0x000fe200078e00ab */
[----:B------:R-:W-:Y:S01]  /*3220*/  ISETP.GT.AND P2, PT, R0, 0x18, P0 ;  /* 0x000000180000780c */ /* 0x000fe20000744270 */
[----:B------:R-:W-:Y:S01]  /*3230*/  BSSY B1, `(.L_x_54) ;  /* 0x0000006000017945 */ /* 0x000fe20003800000 */
[----:B------:R-:W-:Y:S01]  /*3240*/  FFMA R99, R99, R155, R90 ;  /* 0x0000009b63637223 */ /* 0x000fe2000000005a */
[----:B------:R-:W-:-:S05]  /*3250*/  @P3 MOV R90, R170 ;  /* 0x000000aa005a3202 */ /* 0x000fca0000000f00 */
[----:B------:R0:W-:Y:S05]  /*3260*/  @P3 STG.E desc[UR36][R90.64+0x44], R99 ;  /* 0x000044635a003986 */ /* 0x0001ea000c101924 */
[----:B------:R-:W-:Y:S05]  /*3270*/  @!P2 BRA `(.L_x_55) ;  /* 0x000000000004a947 */ /* 0x000fea0003800000 */
[----:B------:R0:W5:Y:S02]  /*3280*/  LDG.E.LTC128B R177, desc[UR36][R164.64+0x60] ;  /* 0x00006024a4b17981 */ /* 0x000164000c1e1920 */
.L_x_55:
[----:B------:R-:W-:Y:S05]  /*3290*/  BSYNC B1 ;  /* 0x0000000000017941 */ /* 0x000fea0003800000 */
.L_x_54:
[----:B0----5:R-:W-:Y:S01]  /*32a0*/  FMUL R91, R177, R156 ;  /* 0x0000009cb15b7220 */ /* 0x021fe20000400000 */
[----:B------:R-:W-:Y:S01]  /*32b0*/  ISETP.GT.AND P3, PT, R0, 0x19, P0 ;  /* 0x000000190000780c */ /* 0x000fe20000764270 */
[----:B------:R-:W-:Y:S02]  /*32c0*/  BSSY B1, `(.L_x_56) ;  /* 0x0000005000017945 */ /* 0x000fe40003800000 */
[----:B------:R-:W-:-:S05]  /*32d0*/  FFMA R91, R100, R155, R91 ;  /* 0x0000009b645b7223 */ /* 0x000fca000000005b */
[----:B------:R0:W-:Y:S05]  /*32e0*/  @P2 STG.E desc[UR36][R12.64+0x60], R91 ;  /* 0x0000605b0c002986 */ /* 0x0001ea000c101924 */
[----:B------:R-:W-:Y:S05]  /*32f0*/  @!P3 BRA `(.L_x_57) ;  /* 0x000000000004b947 */ /* 0x000fea0003800000 */
[----:B------:R0:W5:Y:S02]  /*3300*/  LDG.E.LTC128B R177, desc[UR36][R164.64+0x64] ;  /* 0x00006424a4b17981 */ /* 0x000164000c1e1920 */
.L_x_57:
[----:B------:R-:W-:Y:S05]  /*3310*/  BSYNC B1 ;  /* 0x0000000000017941 */ /* 0x000fea0003800000 */
.L_x_56:
[----:B-----5:R-:W-:Y:S01]  /*3320*/  FMUL R90, R177, R156 ;  /* 0x0000009cb15a7220 */ /* 0x020fe20000400000 */
[----:B------:R-:W-:Y:S01]  /*3330*/  ISETP.GT.AND P2, PT, R0, 0x18, P1 ;  /* 0x000000180000780c */ /* 0x000fe20000f44270 */
[----:B------:R-:W-:Y:S02]  /*3340*/  BSSY B1, `(.L_x_58) ;  /* 0x0000005000017945 */ /* 0x000fe40003800000 */
[----:B------:R-:W-:-:S05]  /*3350*/  FFMA R101, R101, R155, R90 ;  /* 0x0000009b65657223 */ /* 0x000fca000000005a */
[----:B------:R0:W-:Y:S05]  /*3360*/  @P3 STG.E desc[UR36][R12.64+0x64], R101 ;  /* 0x000064650c003986 */ /* 0x0001ea000c101924 */
[----:B------:R-:W-:Y:S05]  /*3370*/  @!P2 BRA `(.L_x_59) ;  /* 0x000000000004a947 */ /* 0x000fea0003800000 */
[----:B------:R0:W5:Y:S02]  /*3380*/  LDG.E.LTC128B R177, desc[UR36][R88.64+0x60] ;  /* 0x0000602458b17981 */ /* 0x000164000c1e1920 */
.L_x_59:
[----:B------:R-:W-:Y:S05]  /*3390*/  BSYNC B1 ;  /* 0x0000000000017941 */ /* 0x000fea0003800000 */
.L_x_58:
        /* <DEDUP_REMOVED lines=9> */
.L_x_61:
[----:B------:R-:W-:Y:S05]  /*3430*/  BSYNC B1 ;  /* 0x0000000000017941 */ /* 0x000fea0003800000 */
.L_x_60:
        /* <DEDUP_REMOVED lines=9> */
.L_x_63:
[----:B------:R-:W-:Y:S05]  /*34d0*/  BSYNC B1 ;  /* 0x0000000000017941 */ /* 0x000fea0003800000 */
.L_x_62:
[----:B0----5:R-:W-:Y:S01]  /*34e0*/  FMUL R91, R177, R156 ;  /* 0x0000009cb15b7220 */ /* 0x021fe20000400000 */
[----:B------:R-:W-:Y:S01]  /*34f0*/  ISETP.GT.AND P3, PT, R0, 0x21, P0 ;  /* 0x000000210000780c */ /* 0x000fe20000764270 */
[----:B------:R-:W-:Y:S02]  /*3500*/  BSSY B1, `(.L_x_64) ;  /* 0x0000005000017945 */ /* 0x000fe40003800000 */
[----:B------:R-:W-:-:S05]  /*3510*/  FFMA R91, R104, R155, R91 ;  /* 0x0000009b685b7223 */ /* 0x000fca000000005b */
[----:B------:R0:W-:Y:S05]  /*3520*/  @P2 STG.E desc[UR36][R12.64+0x80], R91 ;  /* 0x0000805b0c002986 */ /* 0x0001ea000c101924 */
[----:B------:R-:W-:Y:S05]  /*3530*/  @!P3 BRA `(.L_x_65) ;  /* 0x000000000004b947 */ /* 0x000fea0003800000 */
[----:B------:R0:W5:Y:S02]  /*3540*/  LDG.E.LTC128B R177, desc[UR36][R164.64+0x84] ;  /* 0x00008424a4b17981 */ /* 0x000164000c1e1920 */
.L_x_65:
[----:B------:R-:W-:Y:S05]  /*3550*/  BSYNC B1 ;  /* 0x0000000000017941 */ /* 0x000fea0003800000 */
.L_x_64:
[----:B-----5:R-:W-:Y:S01]  /*3560*/  FMUL R90, R177, R156 ;  /* 0x0000009cb15a7220 */ /* 0x020fe20000400000 */
[----:B------:R-:W-:Y:S01]  /*3570*/  ISETP.GT.AND P2, PT, R0, 0x20, P1 ;  /* 0x000000200000780c */ /* 0x000fe20000f44270 */
[----:B------:R-:W-:Y:S02]  /*3580*/  BSSY B1, `(.L_x_66) ;  /* 0x0000005000017945 */ /* 0x000fe40003800000 */
[----:B------:R-:W-:-:S05]  /*3590*/  FFMA R105, R105, R155, R90 ;  /* 0x0000009b69697223 */ /* 0x000fca000000005a */
[----:B------:R0:W-:Y:S05]  /*35a0*/  @P3 STG.E desc[UR36][R12.64+0x84], R105 ;  /* 0x000084690c003986 */ /* 0x0001ea000c101924 */
[----:B------:R-:W-:Y:S05]  /*35b0*/  @!P2 BRA `(.L_x_67) ;  /* 0x000000000004a947 */ /* 0x000fea0003800000 */
[----:B------:R0:W5:Y:S02]  /*35c0*/  LDG.E.LTC128B R177, desc[UR36][R88.64+0x80] ;  /* 0x0000802458b17981 */ /* 0x000164000c1e1920 */
.L_x_67:
[----:B------:R-:W-:Y:S05]  /*35d0*/  BSYNC B1 ;  /* 0x0000000000017941 */ /* 0x000fea0003800000 */
.L_x_66:
        /* <DEDUP_REMOVED lines=9> */
.L_x_69:
[----:B------:R-:W-:Y:S05]  /*3670*/  BSYNC B1 ;  /* 0x0000000000017941 */ /* 0x000fea0003800000 */
.L_x_68:
        /* <DEDUP_REMOVED lines=9> */
.L_x_71:
[----:B------:R-:W-:Y:S05]  /*3710*/  BSYNC B1 ;  /* 0x0000000000017941 */ /* 0x000fea0003800000 */
.L_x_70:
[----:B0----5:R-:W-:Y:S01]  /*3720*/  FMUL R91, R177, R156 ;  /* 0x0000009cb15b7220 */ /* 0x021fe20000400000 */
[----:B------:R-:W-:Y:S01]  /*3730*/  ISETP.GT.AND P3, PT, R0, 0x29, P0 ;  /* 0x000000290000780c */ /* 0x000fe20000764270 */
[----:B------:R-:W-:Y:S02]  /*3740*/  BSSY B1, `(.L_x_72) ;  /* 0x0000005000017945 */ /* 0x000fe40003800000 */
[----:B------:R-:W-:-:S05]  /*3750*/  FFMA R91, R108, R155, R91 ;  /* 0x0000009b6c5b7223 */ /* 0x000fca000000005b */
[----:B------:R0:W-:Y:S05]  /*3760*/  @P2 STG.E desc[UR36][R12.64+0xa0], R91 ;  /* 0x0000a05b0c002986 */ /* 0x0001ea000c101924 */
[----:B------:R-:W-:Y:S05]  /*3770*/  @!P3 BRA `(.L_x_73) ;  /* 0x000000000004b947 */ /* 0x000fea0003800000 */
[----:B------:R0:W5:Y:S02]  /*3780*/  LDG.E.LTC128B R177, desc[UR36][R164.64+0xa4] ;  /* 0x0000a424a4b17981 */ /* 0x000164000c1e1920 */
.L_x_73:
[----:B------:R-:W-:Y:S05]  /*3790*/  BSYNC B1 ;  /* 0x0000000000017941 */ /* 0x000fea0003800000 */
.L_x_72:
[----:B-----5:R-:W-:Y:S01]  /*37a0*/  FMUL R90, R177, R156 ;  /* 0x0000009cb15a7220 */ /* 0x020fe20000400000 */
[----:B------:R-:W-:Y:S01]  /*37b0*/  ISETP.GT.AND P2, PT, R0, 0x28, P1 ;  /* 0x000000280000780c */ /* 0x000fe20000f44270 */
[----:B------:R-:W-:Y:S02]  /*37c0*/  BSSY B1, `(.L_x_74) ;  /* 0x0000005000017945 */ /* 0x000fe40003800000 */
[----:B------:R-:W-:-:S05]  /*37d0*/  FFMA R109, R109, R155, R90 ;  /* 0x0000009b6d6d7223 */ /* 0x000fca000000005a */
[----:B------:R0:W-:Y:S05]  /*37e0*/  @P3 STG.E desc[UR36][R12.64+0xa4], R109 ;  /* 0x0000a46d0c003986 */ /* 0x0001ea000c101924 */
[----:B------:R-:W-:Y:S05]  /*37f0*/  @!P2 BRA `(.L_x_75) ;  /* 0x000000000004a947 */ /* 0x000fea0003800000 */
[----:B------:R0:W5:Y:S02]  /*3800*/  LDG.E.LTC128B R177, desc[UR36][R88.64+0xa0] ;  /* 0x0000a02458b17981 */ /* 0x000164000c1e1920 */
.L_x_75:
[----:B------:R-:W-:Y:S05]  /*3810*/  BSYNC B1 ;  /* 0x0000000000017941 */ /* 0x000fea0003800000 */
.L_x_74:
        /* <DEDUP_REMOVED lines=9> */
.L_x_77:
[----:B------:R-:W-:Y:S05]  /*38b0*/  BSYNC B1 ;  /* 0x0000000000017941 */ /* 0x000fea0003800000 */
.L_x_76:
        /* <DEDUP_REMOVED lines=9> */
.L_x_79:
[----:B------:R-:W-:Y:S05]  /*3950*/  BSYNC B1 ;  /* 0x0000000000017941 */ /* 0x000fea0003800000 */
.L_x_78:
[----:B0----5:R-:W-:Y:S01]  /*3960*/  FMUL R91, R177, R156 ;  /* 0x0000009cb15b7220 */ /* 0x021fe20000400000 */
[----:B------:R-:W-:Y:S01]  /*3970*/  ISETP.GT.AND P3, PT, R0, 0x31, P0 ;  /* 0x000000310000780c */ /* 0x000fe20000764270 */
[----:B------:R-:W-:Y:S02]  /*3980*/  BSSY B1, `(.L_x_80) ;  /* 0x0000005000017945 */ /* 0x000fe40003800000 */
[----:B------:R-:W-:-:S05]  /*3990*/  FFMA R91, R112, R155, R91 ;  /* 0x0000009b705b7223 */ /* 0x000fca000000005b */
[----:B------:R0:W-:Y:S05]  /*39a0*/  @P2 STG.E desc[UR36][R12.64+0xc0], R91 ;  /* 0x0000c05b0c002986 */ /* 0x0001ea000c101924 */
[----:B------:R-:W-:Y:S05]  /*39b0*/  @!P3 BRA `(.L_x_81) ;  /* 0x000000000004b947 */ /* 0x000fea0003800000 */
[----:B------:R0:W5:Y:S02]  /*39c0*/  LDG.E.LTC128B R177, desc[UR36][R164.64+0xc4] ;  /* 0x0000c424a4b17981 */ /* 0x000164000c1e1920 */
.L_x_81:
[----:B------:R-:W-:Y:S05]  /*39d0*/  BSYNC B1 ;  /* 0x0000000000017941 */ /* 0x000fea0003800000 */
.L_x_80:
[----:B-----5:R-:W-:Y:S01]  /*39e0*/  FMUL R90, R177, R156 ;  /* 0x0000009cb15a7220 */ /* 0x020fe20000400000 */
[----:B------:R-:W-:Y:S01]  /*39f0*/  ISETP.GT.AND P2, PT, R0, 0x30, P1 ;  /* 0x000000300000780c */ /* 0x000fe20000f44270 */
[----:B------:R-:W-:Y:S02]  /*3a00*/  BSSY B1, `(.L_x_82) ;  /* 0x0000005000017945 */ /* 0x000fe40003800000 */
[----:B------:R-:W-:-:S05]  /*3a10*/  FFMA R113, R113, R155, R90 ;  /* 0x0000009b71717223 */ /* 0x000fca000000005a */
[----:B------:R0:W-:Y:S05]  /*3a20*/  @P3 STG.E desc[UR36][R12.64+0xc4], R113 ;  /* 0x0000c4710c003986 */ /* 0x0001ea000c101924 */
[----:B------:R-:W-:Y:S05]  /*3a30*/  @!P2 BRA `(.L_x_83) ;  /* 0x000000000004a947 */ /* 0x000fea0003800000 */
[----:B------:R0:W5:Y:S02]  /*3a40*/  LDG.E.LTC128B R177, desc[UR36][R88.64+0xc0] ;  /* 0x0000c02458b17981 */ /* 0x000164000c1e1920 */
.L_x_83:
[----:B------:R-:W-:Y:S05]  /*3a50*/  BSYNC B1 ;  /* 0x0000000000017941 */ /* 0x000fea0003800000 */
.L_x_82:
        /* <DEDUP_REMOVED lines=9> */
.L_x_85:
[----:B------:R-:W-:Y:S05]  /*3af0*/  BSYNC B1 ;  /* 0x0000000000017941 */ /* 0x000fea0003800000 */
.L_x_84:
        /* <DEDUP_REMOVED lines=9> */
.L_x_87:
[----:B------:R-:W-:Y:S05]  /*3b90*/  BSYNC B1 ;  /* 0x0000000000017941 */ /* 0x000fea0003800000 */
.L_x_86:
[----:B0----5:R-:W-:Y:S01]  /*3ba0*/  FMUL R91, R177, R156 ;  /* 0x0000009cb15b7220 */ /* 0x021fe20000400000 */
[----:B------:R-:W-:Y:S01]  /*3bb0*/  ISETP.GT.AND P3, PT, R0, 0x39, P0 ;  /* 0x000000390000780c */ /* 0x000fe20000764270 */
[----:B------:R-:W-:Y:S02]  /*3bc0*/  BSSY B1, `(.L_x_88) ;  /* 0x0000005000017945 */ /* 0x000fe40003800000 */
[----:B------:R-:W-:-:S05]  /*3bd0*/  FFMA R91, R116, R155, R91 ;  /* 0x0000009b745b7223 */ /* 0x000fca000000005b */
[----:B------:R0:W-:Y:S05]  /*3be0*/  @P2 STG.E desc[UR36][R12.64+0xe0], R91 ;  /* 0x0000e05b0c002986 */ /* 0x0001ea000c101924 */
[----:B------:R-:W-:Y:S05]  /*3bf0*/  @!P3 BRA `(.L_x_89) ;  /* 0x000000000004b947 */ /* 0x000fea0003800000 */
[----:B------:R0:W5:Y:S02]  /*3c00*/  LDG.E.LTC128B R177, desc[UR36][R164.64+0xe4] ;  /* 0x0000e424a4b17981 */ /* 0x000164000c1e1920 */
.L_x_89:
[----:B------:R-:W-:Y:S05]  /*3c10*/  BSYNC B1 ;  /* 0x0000000000017941 */ /* 0x000fea0003800000 */
.L_x_88:
[----:B-----5:R-:W-:Y:S01]  /*3c20*/  FMUL R90, R177, R156 ;  /* 0x0000009cb15a7220 */ /* 0x020fe20000400000 */
[----:B------:R-:W-:Y:S01]  /*3c30*/  ISETP.GT.AND P2, PT, R0, 0x38, P1 ;  /* 0x000000380000780c */ /* 0x000fe20000f44270 */
[----:B------:R-:W-:Y:S02]  /*3c40*/  BSSY B1, `(.L_x_90) ;  /* 0x0000005000017945 */ /* 0x000fe40003800000 */
[----:B------:R-:W-:-:S05]  /*3c50*/  FFMA R117, R117, R155, R90 ;  /* 0x0000009b75757223 */ /* 0x000fca000000005a */
[----:B------:R0:W-:Y:S05]  /*3c60*/  @P3 STG.E desc[UR36][R12.64+0xe4], R117 ;  /* 0x0000e4750c003986 */ /* 0x0001ea000c101924 */
[----:B------:R-:W-:Y:S05]  /*3c70*/  @!P2 BRA `(.L_x_91) ;  /* 0x000000000004a947 */ /* 0x000fea0003800000 */
[----:B------:R0:W5:Y:S02]  /*3c80*/  LDG.E.LTC128B R177, desc[UR36][R88.64+0xe0] ;  /* 0x0000e02458b17981 */ /* 0x000164000c1e1920 */
.L_x_91:
[----:B------:R-:W-:Y:S05]  /*3c90*/  BSYNC B1 ;  /* 0x0000000000017941 */ /* 0x000fea0003800000 */
.L_x_90:
        /* <DEDUP_REMOVED lines=9> */
.L_x_93:
[----:B------:R-:W-:Y:S05]  /*3d30*/  BSYNC B1 ;  /* 0x0000000000017941 */ /* 0x000fea0003800000 */
.L_x_92:
        /* <DEDUP_REMOVED lines=9> */
.L_x_95:
[----:B------:R-:W-:Y:S05]  /*3dd0*/  BSYNC B1 ;  /* 0x0000000000017941 */ /* 0x000fea0003800000 */
.L_x_94:
[----:B0----5:R-:W-:Y:S01]  /*3de0*/  FMUL R91, R177, R156 ;  /* 0x0000009cb15b7220 */ /* 0x021fe20000400000 */
[----:B------:R-:W-:Y:S01]  /*3df0*/  ISETP.GT.AND P3, PT, R0, 0x41, P0 ;  /* 0x000000410000780c */ /* 0x000fe20000764270 */
[----:B------:R-:W-:Y:S02]  /*3e00*/  BSSY B1, `(.L_x_96) ;  /* 0x0000005000017945 */ /* 0x000fe40003800000 */
[----:B------:R-:W-:-:S05]  /*3e10*/  FFMA R91, R120, R155, R91 ;  /* 0x0000009b785b7223 */ /* 0x000fca000000005b */
[----:B------:R0:W-:Y:S05]  /*3e20*/  @P2 STG.E desc[UR36][R12.64+0x100], R91 ;  /* 0x0001005b0c002986 */ /* 0x0001ea000c101924 */
[----:B------:R-:W-:Y:S05]  /*3e30*/  @!P3 BRA `(.L_x_97) ;  /* 0x000000000004b947 */ /* 0x000fea0003800000 */
[----:B------:R0:W5:Y:S02]  /*3e40*/  LDG.E.LTC128B R177, desc[UR36][R164.64+0x104] ;  /* 0x00010424a4b17981 */ /* 0x000164000c1e1920 */
.L_x_97:
[----:B------:R-:W-:Y:S05]  /*3e50*/  BSYNC B1 ;  /* 0x0000000000017941 */ /* 0x000fea0003800000 */
.L_x_96:
[----:B-----5:R-:W-:Y:S01]  /*3e60*/  FMUL R90, R177, R156 ;  /* 0x0000009cb15a7220 */ /* 0x020fe20000400000 */
[----:B------:R-:W-:Y:S01]  /*3e70*/  ISETP.GT.AND P2, PT, R0, 0x40, P1 ;  /* 0x000000400000780c */ /* 0x000fe20000f44270 */
[----:B------:R-:W-:Y:S02]  /*3e80*/  BSSY B1, `(.L_x_98) ;  /* 0x0000005000017945 */ /* 0x000fe40003800000 */
[----:B------:R-:W-:-:S05]  /*3e90*/  FFMA R121, R121, R155, R90 ;  /* 0x0000009b79797223 */ /* 0x000fca000000005a */
[----:B------:R0:W-:Y:S05]  /*3ea0*/  @P3 STG.E desc[UR36][R12.64+0x104], R121 ;  /* 0x000104790c003986 */ /* 0x0001ea000c101924 */
[----:B------:R-:W-:Y:S05]  /*3eb0*/  @!P2 BRA `(.L_x_99) ;  /* 0x000000000004a947 */ /* 0x000fea0003800000 */
[----:B------:R0:W5:Y:S02]  /*3ec0*/  LDG.E.LTC128B R177, desc[UR36][R88.64+0x100] ;  /* 0x0001002458b17981 */ /* 0x000164000c1e1920 */
.L_x_99:
[----:B------:R-:W-:Y:S05]  /*3ed0*/  BSYNC B1 ;  /* 0x0000000000017941 */ /* 0x000fea0003800000 */
.L_x_98:
        /* <DEDUP_REMOVED lines=9> */
.L_x_101:
[----:B------:R-:W-:Y:S05]  /*3f70*/  BSYNC B1 ;  /* 0x0000000000017941 */ /* 0x000fea0003800000 */
.L_x_100:
        /* <DEDUP_REMOVED lines=9> */
.L_x_103:
[----:B------:R-:W-:Y:S05]  /*4010*/  BSYNC B1 ;  /* 0x0000000000017941 */ /* 0x000fea0003800000 */
.L_x_102:
[----:B0----5:R-:W-:Y:S01]  /*4020*/  FMUL R91, R177, R156 ;  /* 0x0000009cb15b7220 */ /* 0x021fe20000400000 */
[----:B------:R-:W-:Y:S01]  /*4030*/  ISETP.GT.AND P3, PT, R0, 0x49, P0 ;  /* 0x000000490000780c */ /* 0x000fe20000764270 */
[----:B------:R-:W-:Y:S02]  /*4040*/  BSSY B1, `(.L_x_104) ;  /* 0x0000005000017945 */ /* 0x000fe40003800000 */
[----:B------:R-:W-:-:S05]  /*4050*/  FFMA R91, R124, R155, R91 ;  /* 0x0000009b7c5b7223 */ /* 0x000fca000000005b */
[----:B------:R0:W-:Y:S05]  /*4060*/  @P2 STG.E desc[UR36][R12.64+0x120], R91 ;  /* 0x0001205b0c002986 */ /* 0x0001ea000c101924 */
[----:B------:R-:W-:Y:S05]  /*4070*/  @!P3 BRA `(.L_x_105) ;  /* 0x000000000004b947 */ /* 0x000fea0003800000 */
[----:B------:R0:W5:Y:S02]  /*4080*/  LDG.E.LTC128B R177, desc[UR36][R164.64+0x124] ;  /* 0x00012424a4b17981 */ /* 0x000164000c1e1920 */
.L_x_105:
[----:B------:R-:W-:Y:S05]  /*4090*/  BSYNC B1 ;  /* 0x0000000000017941 */ /* 0x000fea0003800000 */
.L_x_104:
[----:B-----5:R-:W-:Y:S01]  /*40a0*/  FMUL R90, R177, R156 ;  /* 0x0000009cb15a7220 */ /* 0x020fe20000400000 */
[----:B------:R-:W-:Y:S01]  /*40b0*/  ISETP.GT.AND P2, PT, R0, 0x48, P1 ;  /* 0x000000480000780c */ /* 0x000fe20000f44270 */
[----:B------:R-:W-:Y:S02]  /*40c0*/  BSSY B1, `(.L_x_106) ;  /* 0x0000005000017945 */ /* 0x000fe40003800000 */
[----:B------:R-:W-:-:S05]  /*40d0*/  FFMA R125, R125, R155, R90 ;  /* 0x0000009b7d7d7223 */ /* 0x000fca000000005a */
[----:B------:R0:W-:Y:S05]  /*40e0*/  @P3 STG.E desc[UR36][R12.64+0x124], R125 ;  /* 0x0001247d0c003986 */ /* 0x0001ea000c101924 */
[----:B------:R-:W-:Y:S05]  /*40f0*/  @!P2 BRA `(.L_x_107) ;  /* 0x000000000004a947 */ /* 0x000fea0003800000 */
[----:B------:R0:W5:Y:S02]  /*4100*/  LDG.E.LTC128B R177, desc[UR36][R88.64+0x120] ;  /* 0x0001202458b17981 */ /* 0x000164000c1e1920 */
.L_x_107:
[----:B------:R-:W-:Y:S05]  /*4110*/  BSYNC B1 ;  /* 0x0000000000017941 */ /* 0x000fea0003800000 */
.L_x_106:
        /* <DEDUP_REMOVED lines=9> */
.L_x_109:
[----:B------:R-:W-:Y:S05]  /*41b0*/  BSYNC B1 ;  /* 0x0000000000017941 */ /* 0x000fea0003800000 */
.L_x_108:
        /* <DEDUP_REMOVED lines=9> */
.L_x_111:
[----:B------:R-:W-:Y:S05]  /*4250*/  BSYNC B1 ;  /* 0x0000000000017941 */ /* 0x000fea0003800000 */
.L_x_110:
[----:B0----5:R-:W-:Y:S01]  /*4260*/  FMUL R91, R177, R156 ;  /* 0x0000009cb15b7220 */ /* 0x021fe20000400000 */
[----:B------:R-:W-:Y:S01]  /*4270*/  ISETP.GT.AND P3, PT, R0, 0x51, P0 ;  /* 0x000000510000780c */ /* 0x000fe20000764270 */
[----:B------:R-:W-:Y:S02]  /*4280*/  BSSY B1, `(.L_x_112) ;  /* 0x0000005000017945 */ /* 0x000fe40003800000 */
[----:B------:R-:W-:-:S05]  /*4290*/  FFMA R91, R128, R155, R91 ;  /* 0x0000009b805b7223 */ /* 0x000fca000000005b */
[----:B------:R0:W-:Y:S05]  /*42a0*/  @P2 STG.E desc[UR36][R12.64+0x140], R91 ;  /* 0x0001405b0c002986 */ /* 0x0001ea000c101924 */
[----:B------:R-:W-:Y:S05]  /*42b0*/  @!P3 BRA `(.L_x_113) ;  /* 0x000000000004b947 */ /* 0x000fea0003800000 */
[----:B------:R0:W5:Y:S02]  /*42c0*/  LDG.E.LTC128B R177, desc[UR36][R164.64+0x144] ;  /* 0x00014424a4b17981 */ /* 0x000164000c1e1920 */
.L_x_113:
[----:B------:R-:W-:Y:S05]  /*42d0*/  BSYNC B1 ;  /* 0x0000000000017941 */ /* 0x000fea0003800000 */
.L_x_112:
[----:B-----5:R-:W-:Y:S01]  /*42e0*/  FMUL R90, R177, R156 ;  /* 0x0000009cb15a7220 */ /* 0x020fe20000400000 */
[----:B------:R-:W-:Y:S01]  /*42f0*/  ISETP.GT.AND P2, PT, R0, 0x50, P1 ;  /* 0x000000500000780c */ /* 0x000fe20000f44270 */
[----:B------:R-:W-:Y:S02]  /*4300*/  BSSY B1, `(.L_x_114) ;  /* 0x0000005000017945 */ /* 0x000fe40003800000 */
[----:B------:R-:W-:-:S05]  /*4310*/  FFMA R129, R129, R155, R90 ;  /* 0x0000009b81817223 */ /* 0x000fca000000005a */
[----:B------:R0:W-:Y:S05]  /*4320*/  @P3 STG.E desc[UR36][R12.64+0x144], R129 ;  /* 0x000144810c003986 */ /* 0x0001ea000c101924 */
[----:B------:R-:W-:Y:S05]  /*4330*/  @!P2 BRA `(.L_x_115) ;  /* 0x000000000004a947 */ /* 0x000fea0003800000 */
[----:B------:R0:W5:Y:S02]  /*4340*/  LDG.E.LTC128B R177, desc[UR36][R88.64+0x140] ;  /* 0x0001402458b17981 */ /* 0x000164000c1e1920 */
.L_x_115:
[----:B------:R-:W-:Y:S05]  /*4350*/  BSYNC B1 ;  /* 0x0000000000017941 */ /* 0x000fea0003800000 */
.L_x_114:
        /* <DEDUP_REMOVED lines=9> */
.L_x_117:
[----:B------:R-:W-:Y:S05]  /*43f0*/  BSYNC B1 ;  /* 0x0000000000017941 */ /* 0x000fea0003800000 */
.L_x_116:
        /* <DEDUP_REMOVED lines=9> */
.L_x_119:
[----:B------:R-:W-:Y:S05]  /*4490*/  BSYNC B1 ;  /* 0x0000000000017941 */ /* 0x000fea0003800000 */
.L_x_118:
[----:B0----5:R-:W-:Y:S01]  /*44a0*/  FMUL R91, R177, R156 ;  /* 0x0000009cb15b7220 */ /* 0x021fe20000400000 */
[----:B------:R-:W-:Y:S01]  /*44b0*/  ISETP.GT.AND P3, PT, R0, 0x59, P0 ;  /* 0x000000590000780c */ /* 0x000fe20000764270 */
[----:B------:R-:W-:Y:S02]  /*44c0*/  BSSY B1, `(.L_x_120) ;  /* 0x0000005000017945 */ /* 0x000fe40003800000 */
[----:B------:R-:W-:-:S05]  /*44d0*/  FFMA R91, R132, R155, R91 ;  /* 0x0000009b845b7223 */ /* 0x000fca000000005b */
[----:B------:R0:W-:Y:S05]  /*44e0*/  @P2 STG.E desc[UR36][R12.64+0x160], R91 ;  /* 0x0001605b0c002986 */ /* 0x0001ea000c101924 */
[----:B------:R-:W-:Y:S05]  /*44f0*/  @!P3 BRA `(.L_x_121) ;  /* 0x000000000004b947 */ /* 0x000fea0003800000 */
[----:B------:R0:W5:Y:S02]  /*4500*/  LDG.E.LTC128B R177, desc[UR36][R164.64+0x164] ;  /* 0x00016424a4b17981 */ /* 0x000164000c1e1920 */
.L_x_121:
[----:B------:R-:W-:Y:S05]  /*4510*/  BSYNC B1 ;  /* 0x0000000000017941 */ /* 0x000fea0003800000 */
.L_x_120:
[----:B-----5:R-:W-:Y:S01]  /*4520*/  FMUL R90, R177, R156 ;  /* 0x0000009cb15a7220 */ /* 0x020fe20000400000 */
[----:B------:R-:W-:Y:S01]  /*4530*/  ISETP.GT.AND P2, PT, R0, 0x58, P1 ;  /* 0x000000580000780c */ /* 0x000fe20000f44270 */
[----:B------:R-:W-:Y:S02]  /*4540*/  BSSY B1, `(.L_x_122) ;  /* 0x0000005000017945 */ /* 0x000fe40003800000 */
[----:B------:R-:W-:-:S05]  /*4550*/  FFMA R133, R133, R155, R90 ;  /* 0x0000009b85857223 */ /* 0x000fca000000005a */
[----:B------:R0:W-:Y:S05]  /*4560*/  @P3 STG.E desc[UR36][R12.64+0x164], R133 ;  /* 0x000164850c003986 */ /* 0x0001ea000c101924 */
[----:B------:R-:W-:Y:S05]  /*4570*/  @!P2 BRA `(.L_x_123) ;  /* 0x000000000004a947 */ /* 0x000fea0003800000 */
[----:B------:R0:W5:Y:S02]  /*4580*/  LDG.E.LTC128B R177, desc[UR36][R88.64+0x160] ;  /* 0x0001602458b17981 */ /* 0x000164000c1e1920 */
.L_x_123:
[----:B------:R-:W-:Y:S05]  /*4590*/  BSYNC B1 ;  /* 0x0000000000017941 */ /* 0x000fea0003800000 */
.L_x_122:
        /* <DEDUP_REMOVED lines=9> */
.L_x_125:
[----:B------:R-:W-:Y:S05]  /*4630*/  BSYNC B1 ;  /* 0x0000000000017941 */ /* 0x000fea0003800000 */
.L_x_124:
        /* <DEDUP_REMOVED lines=9> */
.L_x_127:
[----:B------:R-:W-:Y:S05]  /*46d0*/  BSYNC B1 ;  /* 0x0000000000017941 */ /* 0x000fea0003800000 */
.L_x_126:
[----:B0----5:R-:W-:Y:S01]  /*46e0*/  FMUL R91, R177, R156 ;  /* 0x0000009cb15b7220 */ /* 0x021fe20000400000 */
[----:B------:R-:W-:Y:S01]  /*46f0*/  ISETP.GT.AND P3, PT, R0, 0x61, P0 ;  /* 0x000000610000780c */ /* 0x000fe20000764270 */
[----:B------:R-:W-:Y:S02]  /*4700*/  BSSY B1, `(.L_x_128) ;  /* 0x0000005000017945 */ /* 0x000fe40003800000 */
[----:B------:R-:W-:-:S05]  /*4710*/  FFMA R91, R136, R155, R91 ;  /* 0x0000009b885b7223 */ /* 0x000fca000000005b */
[----:B------:R0:W-:Y:S05]  /*4720*/  @P2 STG.E desc[UR36][R12.64+0x180], R91 ;  /* 0x0001805b0c002986 */ /* 0x0001ea000c101924 */
[----:B------:R-:W-:Y:S05]  /*4730*/  @!P3 BRA `(.L_x_129) ;  /* 0x000000000004b947 */ /* 0x000fea0003800000 */
[----:B------:R0:W5:Y:S02]  /*4740*/  LDG.E.LTC128B R177, desc[UR36][R164.64+0x184] ;  /* 0x00018424a4b17981 */ /* 0x000164000c1e1920 */
.L_x_129:
[----:B------:R-:W-:Y:S05]  /*4750*/  BSYNC B1 ;  /* 0x0000000000017941 */ /* 0x000fea0003800000 */
.L_x_128:
[----:B-----5:R-:W-:Y:S01]  /*4760*/  FMUL R90, R177, R156 ;  /* 0x0000009cb15a7220 */ /* 0x020fe20000400000 */
[----:B------:R-:W-:Y:S01]  /*4770*/  ISETP.GT.AND P2, PT, R0, 0x60, P1 ;  /* 0x000000600000780c */ /* 0x000fe20000f44270 */
[----:B------:R-:W-:Y:S02]  /*4780*/  BSSY B1, `(.L_x_130) ;  /* 0x0000005000017945 */ /* 0x000fe40003800000 */
[----:B------:R-:W-:-:S05]  /*4790*/  FFMA R137, R137, R155, R90 ;  /* 0x0000009b89897223 */ /* 0x000fca000000005a */
[----:B------:R0:W-:Y:S05]  /*47a0*/  @P3 STG.E desc[UR36][R12.64+0x184], R137 ;  /* 0x000184890c003986 */ /* 0x0001ea000c101924 */
[----:B------:R-:W-:Y:S05]  /*47b0*/  @!P2 BRA `(.L_x_131) ;  /* 0x000000000004a947 */ /* 0x000fea0003800000 */
[----:B------:R0:W5:Y:S02]  /*47c0*/  LDG.E.LTC128B R177, desc[UR36][R88.64+0x180] ;  /* 0x0001802458b17981 */ /* 0x000164000c1e1920 */
.L_x_131:
[----:B------:R-:W-:Y:S05]  /*47d0*/  BSYNC B1 ;  /* 0x0000000000017941 */ /* 0x000fea0003800000 */
.L_x_130:
        /* <DEDUP_REMOVED lines=9> */
.L_x_133:
[----:B------:R-:W-:Y:S05]  /*4870*/  BSYNC B1 ;  /* 0x0000000000017941 */ /* 0x000fea0003800000 */
.L_x_132:
        /* <DEDUP_REMOVED lines=9> */
.L_x_135:
[----:B------:R-:W-:Y:S05]  /*4910*/  BSYNC B1 ;  /* 0x0000000000017941 */ /* 0x000fea0003800000 */
.L_x_134:
[----:B0----5:R-:W-:Y:S01]  /*4920*/  FMUL R91, R177, R156 ;  /* 0x0000009cb15b7220 */ /* 0x021fe20000400000 */
[----:B------:R-:W-:Y:S01]  /*4930*/  ISETP.GT.AND P3, PT, R0, 0x69, P0 ;  /* 0x000000690000780c */ /* 0x000fe20000764270 */
[----:B------:R-:W-:Y:S02]  /*4940*/  BSSY B1, `(.L_x_136) ;  /* 0x0000005000017945 */ /* 0x000fe40003800000 */
[----:B------:R-:W-:-:S05]  /*4950*/  FFMA R91, R140, R155, R91 ;  /* 0x0000009b8c5b7223 */ /* 0x000fca000000005b */
[----:B------:R0:W-:Y:S05]  /*4960*/  @P2 STG.E desc[UR36][R12.64+0x1a0], R91 ;  /* 0x0001a05b0c002986 */ /* 0x0001ea000c101924 */
[----:B------:R-:W-:Y:S05]  /*4970*/  @!P3 BRA `(.L_x_137) ;  /* 0x000000000004b947 */ /* 0x000fea0003800000 */
[----:B------:R0:W5:Y:S02]  /*4980*/  LDG.E.LTC128B R177, desc[UR36][R164.64+0x1a4] ;  /* 0x0001a424a4b17981 */ /* 0x000164000c1e1920 */
.L_x_137:
[----:B------:R-:W-:Y:S05]  /*4990*/  BSYNC B1 ;  /* 0x0000000000017941 */ /* 0x000fea0003800000 */
.L_x_136:
[----:B-----5:R-:W-:Y:S01]  /*49a0*/  FMUL R90, R177, R156 ;  /* 0x0000009cb15a7220 */ /* 0x020fe20000400000 */
[----:B------:R-:W-:Y:S01]  /*49b0*/  ISETP.GT.AND P2, PT, R0, 0x68, P1 ;  /* 0x000000680000780c */ /* 0x000fe20000f44270 */
[----:B------:R-:W-:Y:S02]  /*49c0*/  BSSY B1, `(.L_x_138) ;  /* 0x0000005000017945 */ /* 0x000fe40003800000 */
[----:B------:R-:W-:-:S05]  /*49d0*/  FFMA R141, R141, R155, R90 ;  /* 0x0000009b8d8d7223 */ /* 0x000fca000000005a */
[----:B------:R0:W-:Y:S05]  /*49e0*/  @P3 STG.E desc[UR36][R12.64+0x1a4], R141 ;  /* 0x0001a48d0c003986 */ /* 0x0001ea000c101924 */
[----:B------:R-:W-:Y:S05]  /*49f0*/  @!P2 BRA `(.L_x_139) ;  /* 0x000000000004a947 */ /* 0x000fea0003800000 */
[----:B------:R0:W5:Y:S02]  /*4a00*/  LDG.E.LTC128B R177, desc[UR36][R88.64+0x1a0] ;  /* 0x0001a02458b17981 */ /* 0x000164000c1e1920 */
.L_x_139:
[----:B------:R-:W-:Y:S05]  /*4a10*/  BSYNC B1 ;  /* 0x0000000000017941 */ /* 0x000fea0003800000 */
.L_x_138:
        /* <DEDUP_REMOVED lines=9> */
.L_x_141:
[----:B------:R-:W-:Y:S05]  /*4ab0*/  BSYNC B1 ;  /* 0x0000000000017941 */ /* 0x000fea0003800000 */
.L_x_140:
        /* <DEDUP_REMOVED lines=9> */
.L_x_143:
[----:B------:R-:W-:Y:S05]  /*4b50*/  BSYNC B1 ;  /* 0x0000000000017941 */ /* 0x000fea0003800000 */
.L_x_142:
[----:B0----5:R-:W-:Y:S01]  /*4b60*/  FMUL R91, R177, R156 ;  /* 0x0000009cb15b7220 */ /* 0x021fe20000400000 */
[----:B------:R-:W-:Y:S01]  /*4b70*/  ISETP.GT.AND P3, PT, R0, 0x71, P0 ;  /* 0x000000710000780c */ /* 0x000fe20000764270 */
[----:B------:R-:W-:Y:S02]  /*4b80*/  BSSY B1, `(.L_x_144) ;  /* 0x0000005000017945 */ /* 0x000fe40003800000 */
[----:B------:R-:W-:-:S05]  /*4b90*/  FFMA R91, R144, R155, R91 ;  /* 0x0000009b905b7223 */ /* 0x000fca000000005b */
[----:B------:R0:W-:Y:S05]  /*4ba0*/  @P2 STG.E desc[UR36][R12.64+0x1c0], R91 ;  /* 0x0001c05b0c002986 */ /* 0x0001ea000c101924 */
[----:B------:R-:W-:Y:S05]  /*4bb0*/  @!P3 BRA `(.L_x_145) ;  /* 0x000000000004b947 */ /* 0x000fea0003800000 */
[----:B------:R0:W5:Y:S02]  /*4bc0*/  LDG.E.LTC128B R177, desc[UR36][R164.64+0x1c4] ;  /* 0x0001c424a4b17981 */ /* 0x000164000c1e1920 */
.L_x_145:
[----:B------:R-:W-:Y:S05]  /*4bd0*/  BSYNC B1 ;  /* 0x0000000000017941 */ /* 0x000fea0003800000 */
.L_x_144:
[----:B-----5:R-:W-:Y:S01]  /*4be0*/  FMUL R90, R177, R156 ;  /* 0x0000009cb15a7220 */ /* 0x020fe20000400000 */
[----:B------:R-:W-:Y:S01]  /*4bf0*/  ISETP.GT.AND P2, PT, R0, 0x70, P1 ;  /* 0x000000700000780c */ /* 0x000fe20000f44270 */
[----:B------:R-:W-:Y:S02]  /*4c00*/  BSSY B1, `(.L_x_146) ;  /* 0x0000005000017945 */ /* 0x000fe40003800000 */
[----:B------:R-:W-:-:S05]  /*4c10*/  FFMA R145, R145, R155, R90 ;  /* 0x0000009b91917223 */ /* 0x000fca000000005a */
[----:B------:R0:W-:Y:S05]  /*4c20*/  @P3 STG.E desc[UR36][R12.64+0x1c4], R145 ;  /* 0x0001c4910c003986 */ /* 0x0001ea000c101924 */
[----:B------:R-:W-:Y:S05]  /*4c30*/  @!P2 BRA `(.L_x_147) ;  /* 0x000000000004a947 */ /* 0x000fea0003800000 */
[----:B------:R0:W5:Y:S02]  /*4c40*/  LDG.E.LTC128B R177, desc[UR36][R88.64+0x1c0] ;  /* 0x0001c02458b17981 */ /* 0x000164000c1e1920 */
.L_x_147:
[----:B------:R-:W-:Y:S05]  /*4c50*/  BSYNC B1 ;  /* 0x0000000000017941 */ /* 0x000fea0003800000 */
.L_x_146:
        /* <DEDUP_REMOVED lines=9> */
.L_x_149:
[----:B------:R-:W-:Y:S05]  /*4cf0*/  BSYNC B1 ;  /* 0x0000000000017941 */ /* 0x000fea0003800000 */
.L_x_148:
        /* <DEDUP_REMOVED lines=9> */
.L_x_151:
[----:B------:R-:W-:Y:S05]  /*4d90*/  BSYNC B1 ;  /* 0x0000000000017941 */ /* 0x000fea0003800000 */
.L_x_150:
[----:B0----5:R-:W-:Y:S01]  /*4da0*/  FMUL R91, R177, R156 ;  /* 0x0000009cb15b7220 */ /* 0x021fe20000400000 */
[----:B------:R-:W-:Y:S01]  /*4db0*/  ISETP.GT.AND P0, PT, R0, 0x79, P0 ;  /* 0x000000790000780c */ /* 0x000fe20000704270 */
[----:B------:R-:W-:Y:S01]  /*4dc0*/  BSSY B1, `(.L_x_152) ;  /* 0x0000006000017945 */ /* 0x000fe20003800000 */
[----:B------:R-:W-:Y:S01]  /*4dd0*/  IADD3 R157, P2, R157, 0x80, RZ ;  /* 0x000000809d9d7810 */ /* 0x000fe20007f5e0ff */
[----:B------:R-:W-:-:S05]  /*4de0*/  FFMA R91, R148, R155, R91 ;  /* 0x0000009b945b7223 */ /* 0x000fca000000005b */
[----:B------:R0:W-:Y:S05]  /*4df0*/  @P4 STG.E desc[UR36][R12.64+0x1e0], R91 ;  /* 0x0001e05b0c004986 */ /* 0x0001ea000c101924 */
[----:B------:R-:W-:Y:S05]  /*4e00*/  @!P0 BRA `(.L_x_153) ;  /* 0x0000000000048947 */ /* 0x000fea0003800000 */
[----:B------:R0:W5:Y:S02]  /*4e10*/  LDG.E.LTC128B R177, desc[UR36][R164.64+0x1e4] ;  /* 0x0001e424a4b17981 */ /* 0x000164000c1e1920 */
.L_x_153:
[----:B------:R-:W-:Y:S05]  /*4e20*/  BSYNC B1 ;  /* 0x0000000000017941 */ /* 0x000fea0003800000 */
.L_x_152:
[----:B-----5:R-:W-:Y:S01]  /*4e30*/  FMUL R8, R177, R156 ;  /* 0x0000009cb1087220 */ /* 0x020fe20000400000 */
[----:B------:R-:W-:Y:S01]  /*4e40*/  IMAD.X R9, RZ, RZ, R9, P2 ;  /* 0x000000ffff097224 */ /* 0x000fe200010e0609 */
[----:B------:R-:W-:Y:S01]  /*4e50*/  ISETP.GT.AND P2, PT, R0, 0x78, P1 ;  /* 0x000000780000780c */ /* 0x000fe20000f44270 */
[----:B------:R-:W-:Y:S01]  /*4e60*/  BSSY B1, `(.L_x_154) ;  /* 0x0000008000017945 */ /* 0x000fe20003800000 */
[----:B------:R-:W-:Y:S01]  /*4e70*/  FFMA R149, R149, R155, R8 ;  /* 0x0000009b95957223 */ /* 0x000fe20000000008 */
[----:B------:R-:W-:Y:S01]  /*4e80*/  IMAD R90, R9, R158, RZ ;  /* 0x0000009e095a7224 */ /* 0x000fe200078e02ff */
[----:B------:R-:W-:Y:S01]  /*4e90*/  @P0 MOV R8, R12 ;  /* 0x0000000c00080202 */ /* 0x000fe20000000f00 */
[----:B------:R-:W-:-:S05]  /*4ea0*/  @P0 IMAD.MOV.U32 R9, RZ, RZ, R13 ;  /* 0x000000ffff090224 */ /* 0x000fca00078e000d */
[----:B------:R0:W-:Y:S03]  /*4eb0*/  @P0 STG.E desc[UR36][R8.64+0x1e4], R149 ;  /* 0x0001e49508000986 */ /* 0x0001e6000c101924 */
[----:B------:R-:W-:Y:S05]  /*4ec0*/  @!P2 BRA `(.L_x_155) ;  /* 0x000000000004a947 */ /* 0x000fea0003800000 */
[----:B------:R0:W5:Y:S02]  /*4ed0*/  LDG.E.LTC128B R177, desc[UR36][R88.64+0x1e0] ;  /* 0x0001e02458b17981 */ /* 0x000164000c1e1920 */
.L_x_155:
[----:B------:R-:W-:Y:S05]  /*4ee0*/  BSYNC B1 ;  /* 0x0000000000017941 */ /* 0x000fea0003800000 */
.L_x_154:
[----:B0----5:R-:W-:Y:S01]  /*4ef0*/  FMUL R9, R177, R156 ;  /* 0x0000009cb1097220 */ /* 0x021fe20000400000 */
[----:B------:R-:W-:Y:S01]  /*4f00*/  @P2 IMAD.MOV.U32 R8, RZ, RZ, R170 ;  /* 0x000000ffff082224 */ /* 0x000fe200078e00aa */
[----:B------:R-:W-:Y:S01]  /*4f10*/  ISETP.GT.AND P1, PT, R0, 0x79, P1 ;  /* 0x000000790000780c */ /* 0x000fe20000f24270 */
[C---:B------:R-:W-:Y:S02]  /*4f20*/  IMAD R93, R157.reuse, R159, R90 ;  /* 0x0000009f9d5d7224 */ /* 0x040fe400078e025a */
[----:B------:R-:W-:Y:S01]  /*4f30*/  FFMA R95, R150, R155, R9 ;  /* 0x0000009b965f7223 */ /* 0x000fe20000000009 */
[----:B------:R-:W-:Y:S01]  /*4f40*/  @P2 MOV R9, R171 ;  /* 0x000000ab00092202 */ /* 0x000fe20000000f00 */
[----:B------:R-:W-:Y:S01]  /*4f50*/  IMAD.WIDE.U32 R90, R157, R158, R20 ;  /* 0x0000009e9d5a7225 */ /* 0x000fe200078e0014 */
[----:B------:R-:W-:Y:S01]  /*4f60*/  ISETP.GT.AND P0, PT, R3, 0x80, PT ;  /* 0x000000800300780c */ /* 0x000fe20003f04270 */
[----:B------:R-:W-:Y:S02]  /*4f70*/  BSSY B1, `(.L_x_156) ;  /* 0x0000006000017945 */ /* 0x000fe40003800000 */
[----:B------:R0:W-:Y:S01]  /*4f80*/  @P2 STG.E desc[UR36][R8.64+0x1e0], R95 ;  /* 0x0001e05f08002986 */ /* 0x0001e2000c101924 */
[----:B------:R-:W-:Y:S01]  /*4f90*/  ISETP.GT.AND P5, PT, R0, RZ, P0 ;  /* 0x000000ff0000720c */ /* 0x000fe200007a4270 */
[----:B------:R-:W-:-:S02]  /*4fa0*/  IMAD.IADD R92, R91, 0x1, R93 ;  /* 0x000000015b5c7824 */ /* 0x000fc400078e025d */
[----:B------:R-:W-:Y:S10]  /*4fb0*/  @!P1 BRA `(.L_x_157) ;  /* 0x0000000000049947 */ /* 0x000ff40003800000 */
[----:B------:R0:W5:Y:S02]  /*4fc0*/  LDG.E.LTC128B R177, desc[UR36][R88.64+0x1e4] ;  /* 0x0001e42458b17981 */ /* 0x000164000c1e1920 */
.L_x_157:
[----:B------:R-:W-:Y:S05]  /*4fd0*/  BSYNC B1 ;  /* 0x0000000000017941 */ /* 0x000fea0003800000 */
.L_x_156:
[----:B0--3-5:R-:W-:Y:S01]  /*4fe0*/  FMUL R88, R177, R156 ;  /* 0x0000009cb1587220 */ /* 0x029fe20000400000 */
[----:B------:R-:W-:-:S03]  /*4ff0*/  LEA R8, P2, R90, R10, 0x2 ;  /* 0x0000000a5a087211 */ /* 0x000fc600078410ff */
[----:B------:R-:W-:Y:S01]  /*5000*/  FFMA R151, R151, R155, R88 ;  /* 0x0000009b97977223 */ /* 0x000fe20000000058 */
[----:B------:R-:W-:-:S04]  /*5010*/  LEA.HI.X R9, R90, R11, R92, 0x2, P2 ;  /* 0x0000000b5a097211 */ /* 0x000fc800010f145c */
[----:B------:R0:W-:Y:S04]  /*5020*/  @P1 STG.E desc[UR36][R170.64+0x1e4], R151 ;  /* 0x0001e497aa001986 */ /* 0x0001e8000c101924 */
[----:B------:R3:W2:Y:S01]  /*5030*/  @P5 LDG.E.LTC128B R177, desc[UR36][R8.64] ;  /* 0x0000002408b15981 */ /* 0x0006a2000c1e1920 */
[-C--:B------:R-:W-:Y:S01]  /*5040*/  IMAD.WIDE.U32 R88, R157, R158.reuse, R6 ;  /* 0x0000009e9d587225 */ /* 0x080fe200078e0006 */
[C---:B------:R-:W-:Y:S01]  /*5050*/  SHF.L.U32 R95, R4.reuse, 0x9, RZ ;  /* 0x00000009045f7819 */ /* 0x040fe200000006ff */
[----:B------:R-:W-:Y:S01]  /*5060*/  BSSY B1, `(.L_x_158) ;  /* 0x0000013000017945 */ /* 0x000fe20003800000 */
[----:B------:R-:W-:Y:S01]  /*5070*/  SHF.L.U64.HI R97, R4, 0x9, R5 ;  /* 0x0000000904617819 */ /* 0x000fe20000010205 */
[----:B------:R-:W-:Y:S01]  /*5080*/  IMAD.IADD R89, R93, 0x1, R89 ;  /* 0x000000015d597824 */ /* 0x000fe200078e0259 */
[----:B------:R-:W-:Y:S01]  /*5090*/  ISETP.GT.AND P4, PT, R0, 0x1, P0 ;  /* 0x000000010000780c */ /* 0x000fe20000784270 */
[----:B------:R-:W-:-:S04]  /*50a0*/  IMAD.WIDE.U32 R158, R157, R158, R162 ;  /* 0x0000009e9d9e7225 */ /* 0x000fc800078e00a2 */
[----:B------:R-:W-:Y:S01]  /*50b0*/  IMAD.WIDE.U32 R90, R23, R14, R88 ;  /* 0x0000000e175a7225 */ /* 0x000fe200078e0058 */
[----:B------:R-:W-:Y:S02]  /*50c0*/  IADD3 R88, P2, R95, R12, RZ ;  /* 0x0000000c5f587210 */ /* 0x000fe40007f5e0ff */
[----:B------:R-:W-:Y:S01]  /*50d0*/  IADD3 R160, P3, R160, R158, RZ ;  /* 0x0000009ea0a07210 */ /* 0x000fe20007f7e0ff */
[----:B---3--:R-:W-:Y:S01]  /*50e0*/  IMAD.IADD R8, R15, 0x1, R91 ;  /* 0x000000010f087824 */ /* 0x008fe200078e025b */
[----:B------:R-:W-:Y:S01]  /*50f0*/  LEA R4, P1, R90, R10, 0x2 ;  /* 0x0000000a5a047211 */ /* 0x000fe200078210ff */
[----:B------:R-:W-:Y:S01]  /*5100*/  IMAD.X R89, R97, 0x1, R13, P2 ;  /* 0x0000000161597824 */ /* 0x000fe200010e060d */
[----:B------:R-:W-:Y:S02]  /*5110*/  IADD3 R92, P2, R6, R158, RZ ;  /* 0x0000009e065c7210 */ /* 0x000fe40007f5e0ff */
[----:B------:R-:W-:Y:S01]  /*5120*/  IADD3 R159, R93, R159, RZ ;  /* 0x0000009f5d9f7210 */ /* 0x000fe20007ffe0ff */
[----:B--2---:R-:W-:-:S04]  /*5130*/  FMUL R5, R177, R156 ;  /* 0x0000009cb1057220 */ /* 0x004fc80000400000 */
[----:B------:R-:W-:Y:S01]  /*5140*/  FFMA R9, R24, R155, R5 ;  /* 0x0000009b18097223 */ /* 0x000fe20000000005 */
[----:B------:R-:W-:-:S04]  /*5150*/  LEA.HI.X R5, R90, R11, R8, 0x2, P1 ;  /* 0x0000000b5a057211 */ /* 0x000fc800008f1408 */
[----:B------:R0:W-:Y:S01]  /*5160*/  @P5 STG.E desc[UR36][R88.64], R9 ;  /* 0x0000000958005986 */ /* 0x0001e2000c101924 */
[----:B------:R-:W-:Y:S05]  /*5170*/  @!P4 BRA `(.L_x_159) ;  /* 0x000000000004c947 */ /* 0x000fea0003800000 */
[----:B------:R2:W5:Y:S02]  /*5180*/  LDG.E.LTC128B R177, desc[UR36][R4.64+0x4] ;  /* 0x0000042404b17981 */ /* 0x000564000c1e1920 */
.L_x_159:
[----:B------:R-:W-:Y:S05]  /*5190*/  BSYNC B1 ;  /* 0x0000000000017941 */ /* 0x000fea0003800000 */
.L_x_158:
[----:B-----5:R-:W-:Y:S01]  /*51a0*/  FMUL R6, R177, R156 ;  /* 0x0000009cb1067220 */ /* 0x020fe20000400000 */
[----:B------:R-:W-:Y:S01]  /*51b0*/  @P4 MOV R24, R88 ;  /* 0x0000005800184202 */ /* 0x000fe20000000f00 */
[----:B------:R-:W-:Y:S01]  /*51c0*/  IMAD.X R93, R7, 0x1, R159, P2 ;  /* 0x00000001075d7824 */ /* 0x000fe200010e069f */
[----:B------:R-:W-:Y:S01]  /*51d0*/  ISETP.GT.AND P1, PT, R3, 0x88, PT ;  /* 0x000000880300780c */ /* 0x000fe20003f24270 */
[----:B0-----:R-:W-:Y:S01]  /*51e0*/  FFMA R9, R25, R155, R6 ;  /* 0x0000009b19097223 */ /* 0x001fe20000000006 */
[----:B------:R-:W-:Y:S01]  /*51f0*/  @P4 IMAD.MOV.U32 R25, RZ, RZ, R89 ;  /* 0x000000ffff194224 */ /* 0x000fe200078e0059 */
[----:B------:R-:W-:Y:S01]  /*5200*/  LEA R6, P5, R160, R10, 0x2 ;  /* 0x0000000aa0067211 */ /* 0x000fe200078a10ff */
[----:B------:R-:W-:Y:S01]  /*5210*/  IMAD.X R3, R159, 0x1, R21, P3 ;  /* 0x000000019f037824 */ /* 0x000fe200018e0615 */
[----:B------:R-:W-:Y:S01]  /*5220*/  ISETP.GT.AND P2, PT, R0, RZ, P1 ;  /* 0x000000ff0000720c */ /* 0x000fe20000f44270 */
[----:B------:R-:W-:Y:S01]  /*5230*/  IMAD.WIDE.U32 R20, R23, R14, R92 ;  /* 0x0000000e17147225 */ /* 0x000fe200078e005c */
[----:B------:R0:W-:Y:S01]  /*5240*/  @P4 STG.E desc[UR36][R24.64+0x4], R9 ;  /* 0x0000040918004986 */ /* 0x0001e2000c101924 */
[----:B------:R-:W-:Y:S01]  /*5250*/  BSSY B1, `(.L_x_160) ;  /* 0x0000006000017945 */ /* 0x000fe20003800000 */
[----:B------:R-:W-:Y:S01]  /*5260*/  IADD3 R8, P3, R88, R167, RZ ;  /* 0x000000a758087210 */ /* 0x000fe20007f7e0ff */
[----:B------:R-:W-:Y:S01]  /*5270*/  IMAD.IADD R15, R15, 0x1, R21 ;  /* 0x000000010f0f7824 */ /* 0x000fe200078e0215 */
[----:B------:R-:W-:-:S07]  /*5280*/  LEA.HI.X R7, R160, R11, R3, 0x2, P5 ;  /* 0x0000000ba0077211 */ /* 0x000fce00028f1403 */
[----:B------:R-:W-:Y:S05]  /*5290*/  @!P2 BRA `(.L_x_161) ;  /* 0x000000000004a947 */ /* 0x000fea0003800000 */
[----:B------:R3:W5:Y:S02]  /*52a0*/  LDG.E.LTC128B R177, desc[UR36][R6.64] ;  /* 0x0000002406b17981 */ /* 0x000764000c1e1920 */
.L_x_161:
[----:B------:R-:W-:Y:S05]  /*52b0*/  BSYNC B1 ;  /* 0x0000000000017941 */ /* 0x000fea0003800000 */
.L_x_160:
[----:B-----5:R-:W-:Y:S01]  /*52c0*/  FMUL R3, R177, R156 ;  /* 0x0000009cb1037220 */ /* 0x020fe20000400000 */
[----:B0-----:R-:W-:Y:S01]  /*52d0*/  IADD3.X R9, R89, R169, RZ, P3, !PT ;  /* 0x000000a959097210 */ /* 0x001fe20001ffe4ff */
[----:B------:R-:W-:Y:S01]  /*52e0*/  BSSY B1, `(.L_x_162) ;  /* 0x0000008000017945 */ /* 0x000fe20003800000 */
[----:B------:R-:W-:Y:S01]  /*52f0*/  ISETP.GT.AND P4, PT, R0, 0x1, P1 ;  /* 0x000000010000780c */ /* 0x000fe20000f84270 */
[----:B------:R-:W-:Y:S01]  /*5300*/  FFMA R3, R26, R155, R3 ;  /* 0x0000009b1a037223 */ /* 0x000fe20000000003 */
[----:B------:R-:W-:-:S04]  /*5310*/  LEA R10, P5, R20, R10, 0x2 ;  /* 0x0000000a140a7211 */ /* 0x000fc800078a10ff */
[----:B------:R0:W-:Y:S01]  /*5320*/  @P2 STG.E desc[UR36][R8.64], R3 ;  /* 0x0000000308002986 */ /* 0x0001e2000c101924 */
[----:B------:R-:W-:-:S06]  /*5330*/  LEA.HI.X R11, R20, R11, R15, 0x2, P5 ;  /* 0x0000000b140b7211 */ /* 0x000fcc00028f140f */
[----:B------:R-:W-:Y:S05]  /*5340*/  @!P4 BRA `(.L_x_163) ;  /* 0x000000000004c947 */ /* 0x000fea0003800000 */
[----:B------:R0:W5:Y:S02]  /*5350*/  LDG.E.LTC128B R177, desc[UR36][R10.64+0x4] ;  /* 0x000004240ab17981 */ /* 0x000164000c1e1920 */
.L_x_163:
[----:B------:R-:W-:Y:S05]  /*5360*/  BSYNC B1 ;  /* 0x0000000000017941 */ /* 0x000fea0003800000 */
.L_x_162:
[----:B---3-5:R-:W-:Y:S01]  /*5370*/  FMUL R6, R177, R156 ;  /* 0x0000009cb1067220 */ /* 0x028fe20000400000 */
[----:B------:R-:W-:Y:S01]  /*5380*/  ISETP.GT.AND P2, PT, R0, 0x8, P0 ;  /* 0x000000080000780c */ /* 0x000fe20000744270 */
[----:B------:R-:W-:Y:S02]  /*5390*/  BSSY B1, `(.L_x_164) ;  /* 0x0000005000017945 */ /* 0x000fe40003800000 */
[----:B------:R-:W-:-:S05]  /*53a0*/  FFMA R27, R27, R155, R6 ;  /* 0x0000009b1b1b7223 */ /* 0x000fca0000000006 */
[----:B------:R3:W-:Y:S05]  /*53b0*/  @P4 STG.E desc[UR36][R8.64+0x4], R27 ;  /* 0x0000041b08004986 */ /* 0x0007ea000c101924 */
[----:B------:R-:W-:Y:S05]  /*53c0*/  @!P2 BRA `(.L_x_165) ;  /* 0x000000000004a947 */ /* 0x000fea0003800000 */
[----:B------:R0:W5:Y:S02]  /*53d0*/  LDG.E.LTC128B R177, desc[UR36][R4.64+0x20] ;  /* 0x0000202404b17981 */ /* 0x000164000c1e1920 */
.L_x_165:
[----:B------:R-:W-:Y:S05]  /*53e0*/  BSYNC B1 ;  /* 0x0000000000017941 */ /* 0x000fea0003800000 */
.L_x_164:
[----:B0----5:R-:W-:Y:S01]  /*53f0*/  FMUL R3, R177, R156 ;  /* 0x0000009cb1037220 */ /* 0x021fe20000400000 */
[----:B------:R-:W-:Y:S01]  /*5400*/  IMAD.MOV.U32 R6, RZ, RZ, R88 ;  /* 0x000000ffff067224 */ /* 0x000fe200078e0058 */
[----:B------:R-:W-:Y:S01]  /*5410*/  ISETP.GT.AND P3, PT, R0, 0x9, P0 ;  /* 0x000000090000780c */ /* 0x000fe20000764270 */
[----:B------:R-:W-:Y:S02]  /*5420*/  IMAD.MOV.U32 R7, RZ, RZ, R89 ;  /* 0x000000ffff077224 */ /* 0x000fe400078e0059 */
[----:B------:R-:W-:Y:S01]  /*5430*/  FFMA R3, R28, R155, R3 ;  /* 0x0000009b1c037223 */ /* 0x000fe20000000003 */
[----:B------:R-:W-:Y:S04]  /*5440*/  BSSY B1, `(.L_x_166) ;  /* 0x0000004000017945 */ /* 0x000fe80003800000 */
[----:B------:R0:W-:Y:S05]  /*5450*/  @P2 STG.E desc[UR36][R6.64+0x20], R3 ;  /* 0x0000200306002986 */ /* 0x0001ea000c101924 */
[----:B------:R-:W-:Y:S05]  /*5460*/  @!P3 BRA `(.L_x_167) ;  /* 0x000000000004b947 */ /* 0x000fea0003800000 */
[----:B------:R0:W5:Y:S02]  /*5470*/  LDG.E.LTC128B R177, desc[UR36][R4.64+0x24] ;  /* 0x0000242404b17981 */ /* 0x000164000c1e1920 */
.L_x_167:
[----:B------:R-:W-:Y:S05]  /*5480*/  BSYNC B1 ;  /* 0x0000000000017941 */ /* 0x000fea0003800000 */
.L_x_166:
[----:B---3-5:R-:W-:Y:S01]  /*5490*/  FMUL R8, R177, R156 ;  /* 0x0000009cb1087220 */ /* 0x028fe20000400000 */
[----:B------:R-:W-:Y:S01]  /*54a0*/  ISETP.GT.AND P5, PT, R0, 0x8, P1 ;  /* 0x000000080000780c */ /* 0x000fe20000fa4270 */
[----:B------:R-:W-:Y:S01]  /*54b0*/  BSSY B1, `(.L_x_168) ;  /* 0x0000006000017945 */ /* 0x000fe20003800000 */
[----:B------:R-:W-:Y:S01]  /*54c0*/  IADD3 R14, P2, R167, R88, RZ ;  /* 0x00000058a70e7210 */ /* 0x000fe20007f5e0ff */
[----:B------:R-:W-:-:S05]  /*54d0*/  FFMA R29, R29, R155, R8 ;  /* 0x0000009b1d1d7223 */ /* 0x000fca0000000008 */
[----:B------:R3:W-:Y:S05]  /*54e0*/  @P3 STG.E desc[UR36][R6.64+0x24], R29 ;  /* 0x0000241d06003986 */ /* 0x0007ea000c101924 */
[----:B------:R-:W-:Y:S05]  /*54f0*/  @!P5 BRA `(.L_x_169) ;  /* 0x000000000004d947 */ /* 0x000fea0003800000 */
[----:B------:R0:W5:Y:S02]  /*5500*/  LDG.E.LTC128B R177, desc[UR36][R10.64+0x20] ;  /* 0x000020240ab17981 */ /* 0x000164000c1e1920 */
.L_x_169:
[----:B------:R-:W-:Y:S05]  /*5510*/  BSYNC B1 ;  /* 0x0000000000017941 */ /* 0x000fea0003800000 */
.L_x_168:
[----:B0----5:R-:W-:Y:S01]  /*5520*/  FMUL R3, R177, R156 ;  /* 0x0000009cb1037220 */ /* 0x021fe20000400000 */
[----:B------:R-:W-:Y:S01]  /*5530*/  IADD3.X R15, R169, R89, RZ, P2, !PT ;  /* 0x00000059a90f7210 */ /* 0x000fe200017fe4ff */
[----:B------:R-:W-:Y:S01]  /*5540*/  BSSY B1, `(.L_x_170) ;  /* 0x0000007000017945 */ /* 0x000fe20003800000 */
[----:B------:R-:W-:Y:S01]  /*5550*/  ISETP.GT.AND P4, PT, R0, 0x9, P1 ;  /* 0x000000090000780c */ /* 0x000fe20000f84270 */
[----:B------:R-:W-:Y:S01]  /*5560*/  FFMA R3, R30, R155, R3 ;  /* 0x0000009b1e037223 */ /* 0x000fe20000000003 */
[----:B------:R-:W-:-:S04]  /*5570*/  IADD3 R8, P3, P2, R167, R12, R95 ;  /* 0x0000000ca7087210 */ /* 0x000fc80007a7e05f */
[----:B------:R0:W-:Y:S07]  /*5580*/  @P5 STG.E desc[UR36][R14.64+0x20], R3 ;  /* 0x000020030e005986 */ /* 0x0001ee000c101924 */
[----:B------:R-:W-:Y:S05]  /*5590*/  @!P4 BRA `(.L_x_171) ;  /* 0x000000000004c947 */ /* 0x000fea0003800000 */
[----:B------:R0:W5:Y:S02]  /*55a0*/  LDG.E.LTC128B R177, desc[UR36][R10.64+0x24] ;  /* 0x000024240ab17981 */ /* 0x000164000c1e1920 */
.L_x_171:
[----:B------:R-:W-:Y:S05]  /*55b0*/  BSYNC B1 ;  /* 0x0000000000017941 */ /* 0x000fea0003800000 */
.L_x_170:
[----:B-----5:R-:W-:Y:S01]  /*55c0*/  FMUL R12, R177, R156 ;  /* 0x0000009cb10c7220 */ /* 0x020fe20000400000 */
[----:B------:R-:W-:Y:S01]  /*55d0*/  IADD3.X R9, R169, R13, R97, P3, P2 ;  /* 0x0000000da9097210 */ /* 0x000fe20001fe4461 */
[----:B------:R-:W-:Y:S01]  /*55e0*/  BSSY B1, `(.L_x_172) ;  /* 0x0000006000017945 */ /* 0x000fe20003800000 */
[----:B------:R-:W-:Y:S01]  /*55f0*/  ISETP.GT.AND P5, PT, R0, 0x10, P0 ;  /* 0x000000100000780c */ /* 0x000fe200007a4270 */
[----:B------:R-:W-:-:S05]  /*5600*/  FFMA R31, R31, R155, R12 ;  /* 0x0000009b1f1f7223 */ /* 0x000fca000000000c */
[----:B------:R0:W-:Y:S07]  /*5610*/  @P4 STG.E desc[UR36][R8.64+0x24], R31 ;  /* 0x0000241f08004986 */ /* 0x0001ee000c101924 */
[----:B------:R-:W-:Y:S05]  /*5620*/  @!P5 BRA `(.L_x_173) ;  /* 0x000000000004d947 */ /* 0x000fea0003800000 */
[----:B------:R0:W5:Y:S02]  /*5630*/  LDG.E.LTC128B R177, desc[UR36][R4.64+0x40] ;  /* 0x0000402404b17981 */ /* 0x000164000c1e1920 */
.L_x_173:
[----:B------:R-:W-:Y:S05]  /*5640*/  BSYNC B1 ;  /* 0x0000000000017941 */ /* 0x000fea0003800000 */
.L_x_172:
[----:B0----5:R-:W-:Y:S01]  /*5650*/  FMUL R3, R177, R156 ;  /* 0x0000009cb1037220 */ /* 0x021fe20000400000 */
[----:B------:R-:W-:Y:S01]  /*5660*/  ISETP.GT.AND P2, PT, R0, 0x11, P0 ;  /* 0x000000110000780c */ /* 0x000fe20000744270 */
[----:B------:R-:W-:Y:S02]  /*5670*/  BSSY B1, `(.L_x_174) ;  /* 0x0000005000017945 */ /* 0x000fe40003800000 */
[----:B------:R-:W-:-:S05]  /*5680*/  FFMA R3, R32, R155, R3 ;  /* 0x0000009b20037223 */ /* 0x000fca0000000003 */
[----:B------:R0:W-:Y:S05]  /*5690*/  @P5 STG.E desc[UR36][R6.64+0x40], R3 ;  /* 0x0000400306005986 */ /* 0x0001ea000c101924 */
[----:B------:R-:W-:Y:S05]  /*56a0*/  @!P2 BRA `(.L_x_175) ;  /* 0x000000000004a947 */ /* 0x000fea0003800000 */
[----:B------:R0:W5:Y:S02]  /*56b0*/  LDG.E.LTC128B R177, desc[UR36][R4.64+0x44] ;  /* 0x0000442404b17981 */ /* 0x000164000c1e1920 */
.L_x_175:
[----:B------:R-:W-:Y:S05]  /*56c0*/  BSYNC B1 ;  /* 0x0000000000017941 */ /* 0x000fea0003800000 */
.L_x_174:
[----:B-----5:R-:W-:Y:S01]  /*56d0*/  FMUL R12, R177, R156 ;  /* 0x0000009cb10c7220 */ /* 0x020fe20000400000 */
[----:B------:R-:W-:Y:S01]  /*56e0*/  ISETP.GT.AND P3, PT, R0, 0x10, P1 ;  /* 0x000000100000780c */ /* 0x000fe20000f64270 */
[----:B------:R-:W-:Y:S02]  /*56f0*/  BSSY B1, `(.L_x_176) ;  /* 0x0000005000017945 */ /* 0x000fe40003800000 */
[----:B------:R-:W-:-:S05]  /*5700*/  FFMA R33, R33, R155, R12 ;  /* 0x0000009b21217223 */ /* 0x000fca000000000c */
[----:B------:R0:W-:Y:S05]  /*5710*/  @P2 STG.E desc[UR36][R6.64+0x44], R33 ;  /* 0x0000442106002986 */ /* 0x0001ea000c101924 */
[----:B------:R-:W-:Y:S05]  /*5720*/  @!P3 BRA `(.L_x_177) ;  /* 0x000000000004b947 */ /* 0x000fea0003800000 */
[----:B------:R0:W5:Y:S02]  /*5730*/  LDG.E.LTC128B R177, desc[UR36][R10.64+0x40] ;  /* 0x000040240ab17981 */ /* 0x000164000c1e1920 */
.L_x_177:
[----:B------:R-:W-:Y:S05]  /*5740*/  BSYNC B1 ;  /* 0x0000000000017941 */ /* 0x000fea0003800000 */
.L_x_176:
[----:B0----5:R-:W-:Y:S01]  /*5750*/  FMUL R3, R177, R156 ;  /* 0x0000009cb1037220 */ /* 0x021fe20000400000 */
[----:B------:R-:W-:Y:S01]  /*5760*/  ISETP.GT.AND P2, PT, R0, 0x11, P1 ;  /* 0x000000110000780c */ /* 0x000fe20000f44270 */
[----:B------:R-:W-:Y:S02]  /*5770*/  BSSY B1, `(.L_x_178) ;  /* 0x0000005000017945 */ /* 0x000fe40003800000 */
[----:B------:R-:W-:-:S05]  /*5780*/  FFMA R3, R34, R155, R3 ;  /* 0x0000009b22037223 */ /* 0x000fca0000000003 */
[----:B------:R0:W-:Y:S05]  /*5790*/  @P3 STG.E desc[UR36][R8.64+0x40], R3 ;  /* 0x0000400308003986 */ /* 0x0001ea000c101924 */
[----:B------:R-:W-:Y:S05]  /*57a0*/  @!P2 BRA `(.L_x_179) ;  /* 0x000000000004a947 */ /* 0x000fea0003800000 */
[----:B------:R0:W5:Y:S02]  /*57b0*/  LDG.E.LTC128B R177, desc[UR36][R10.64+0x44] ;  /* 0x000044240ab17981 */ /* 0x000164000c1e1920 */
.L_x_179:
[----:B------:R-:W-:Y:S05]  /*57c0*/  BSYNC B1 ;  /* 0x0000000000017941 */ /* 0x000fea0003800000 */
.L_x_178:
[----:B-----5:R-:W-:Y:S01]  /*57d0*/  FMUL R12, R177, R156 ;  /* 0x0000009cb10c7220 */ /* 0x020fe20000400000 */
[----:B------:R-:W-:Y:S01]  /*57e0*/  ISETP.GT.AND P3, PT, R0, 0x18, P0 ;  /* 0x000000180000780c */ /* 0x000fe20000764270 */
[----:B------:R-:W-:Y:S02]  /*57f0*/  BSSY B1, `(.L_x_180) ;  /* 0x0000005000017945 */ /* 0x000fe40003800000 */
[----:B------:R-:W-:-:S05]  /*5800*/  FFMA R35, R35, R155, R12 ;  /* 0x0000009b23237223 */ /* 0x000fca000000000c */
[----:B------:R0:W-:Y:S05]  /*5810*/  @P2 STG.E desc[UR36][R8.64+0x44], R35 ;  /* 0x0000442308002986 */ /* 0x0001ea000c101924 */
[----:B------:R-:W-:Y:S05]  /*5820*/  @!P3 BRA `(.L_x_181) ;  /* 0x000000000004b947 */ /* 0x000fea0003800000 */
[----:B------:R0:W5:Y:S02]  /*5830*/  LDG.E.LTC128B R177, desc[UR36][R4.64+0x60] ;  /* 0x0000602404b17981 */ /* 0x000164000c1e1920 */
.L_x_181:
[----:B------:R-:W-:Y:S05]  /*5840*/  BSYNC B1 ;  /* 0x0000000000017941 */ /* 0x000fea0003800000 */
.L_x_180:
[----:B0----5:R-:W-:Y:S01]  /*5850*/  FMUL R3, R177, R156 ;  /* 0x0000009cb1037220 */ /* 0x021fe20000400000 */
[----:B------:R-:W-:Y:S01]  /*5860*/  ISETP.GT.AND P2, PT, R0, 0x19, P0 ;  /* 0x000000190000780c */ /* 0x000fe20000744270 */
[----:B------:R-:W-:Y:S02]  /*5870*/  BSSY B1, `(.L_x_182) ;  /* 0x0000005000017945 */ /* 0x000fe40003800000 */
[----:B------:R-:W-:-:S05]  /*5880*/  FFMA R3, R36, R155, R3 ;  /* 0x0000009b24037223 */ /* 0x000fca0000000003 */
[----:B------:R0:W-:Y:S05]  /*5890*/  @P3 STG.E desc[UR36][R6.64+0x60], R3 ;  /* 0x0000600306003986 */ /* 0x0001ea000c101924 */
[----:B------:R-:W-:Y:S05]  /*58a0*/  @!P2 BRA `(.L_x_183) ;  /* 0x000000000004a947 */ /* 0x000fea0003800000 */
[----:B------:R0:W5:Y:S02]  /*58b0*/  LDG.E.LTC128B R177, desc[UR36][R4.64+0x64] ;  /* 0x0000642404b17981 */ /* 0x000164000c1e1920 */
.L_x_183:
[----:B------:R-:W-:Y:S05]  /*58c0*/  BSYNC B1 ;  /* 0x0000000000017941 */ /* 0x000fea0003800000 */
.L_x_182:
[----:B-----5:R-:W-:Y:S01]  /*58d0*/  FMUL R12, R177, R156 ;  /* 0x0000009cb10c7220 */ /* 0x020fe20000400000 */
[----:B------:R-:W-:Y:S01]  /*58e0*/  ISETP.GT.AND P3, PT, R0, 0x18, P1 ;  /* 0x000000180000780c */ /* 0x000fe20000f64270 */
[----:B------:R-:W-:Y:S02]  /*58f0*/  BSSY B1, `(.L_x_184) ;  /* 0x0000005000017945 */ /* 0x000fe40003800000 */
[----:B------:R-:W-:-:S05]  /*5900*/  FFMA R37, R37, R155, R12 ;  /* 0x0000009b25257223 */ /* 0x000fca000000000c */
[----:B------:R0:W-:Y:S05]  /*5910*/  @P2 STG.E desc[UR36][R6.64+0x64], R37 ;  /* 0x0000642506002986 */ /* 0x0001ea000c101924 */
[----:B------:R-:W-:Y:S05]  /*5920*/  @!P3 BRA `(.L_x_185) ;  /* 0x000000000004b947 */ /* 0x000fea0003800000 */
[----:B------:R0:W5:Y:S02]  /*5930*/  LDG.E.LTC128B R177, desc[UR36][R10.64+0x60] ;  /* 0x000060240ab17981 */ /* 0x000164000c1e1920 */
.L_x_185:
[----:B------:R-:W-:Y:S05]  /*5940*/  BSYNC B1 ;  /* 0x0000000000017941 */ /* 0x000fea0003800000 */
.L_x_184:
[----:B0----5:R-:W-:Y:S01]  /*5950*/  FMUL R3, R177, R156 ;  /* 0x0000009cb1037220 */ /* 0x021fe20000400000 */
[----:B------:R-:W-:Y:S01]  /*5960*/  ISETP.GT.AND P2, PT, R0, 0x19, P1 ;  /* 0x000000190000780c */ /* 0x000fe20000f44270 */
[----:B------:R-:W-:Y:S02]  /*5970*/  BSSY B1, `(.L_x_186) ;  /* 0x0000005000017945 */ /* 0x000fe40003800000 */
[----:B------:R-:W-:-:S05]  /*5980*/  FFMA R3, R38, R155, R3 ;  /* 0x0000009b26037223 */ /* 0x000fca0000000003 */
[----:B------:R0:W-:Y:S05]  /*5990*/  @P3 STG.E desc[UR36][R8.64+0x60], R3 ;  /* 0x0000600308003986 */ /* 0x0001ea000c101924 */
[----:B------:R-:W-:Y:S05]  /*59a0*/  @!P2 BRA `(.L_x_187) ;  /* 0x000000000004a947 */ /* 0x000fea0003800000 */
[----:B------:R0:W5:Y:S02]  /*59b0*/  LDG.E.LTC128B R177, desc[UR36][R10.64+0x64] ;  /* 0x000064240ab17981 */ /* 0x000164000c1e1920 */
.L_x_187:
[----:B------:R-:W-:Y:S05]  /*59c0*/  BSYNC B1 ;  /* 0x0000000000017941 */ /* 0x000fea0003800000 */
.L_x_186:
[----:B-----5:R-:W-:Y:S01]  /*59d0*/  FMUL R12, R177, R156 ;  /* 0x0000009cb10c7220 */ /* 0x020fe20000400000 */
[----:B------:R-:W-:Y:S01]  /*59e0*/  ISETP.GT.AND P3, PT, R0, 0x20, P0 ;  /* 0x000000200000780c */ /* 0x000fe20000764270 */
[----:B------:R-:W-:Y:S02]  /*59f0*/  BSSY B1, `(.L_x_188) ;  /* 0x0000005000017945 */ /* 0x000fe40003800000 */
[----:B------:R-:W-:-:S05]  /*5a00*/  FFMA R39, R39, R155, R12 ;  /* 0x0000009b27277223 */ /* 0x000fca000000000c */
[----:B------:R0:W-:Y:S05]  /*5a10*/  @P2 STG.E desc[UR36][R8.64+0x64], R39 ;  /* 0x0000642708002986 */ /* 0x0001ea000c101924 */
[----:B------:R-:W-:Y:S05]  /*5a20*/  @!P3 BRA `(.L_x_189) ;  /* 0x000000000004b947 */ /* 0x000fea0003800000 */
[----:B------:R0:W5:Y:S02]  /*5a30*/  LDG.E.LTC128B R177, desc[UR36][R4.64+0x80] ;  /* 0x0000802404b17981 */ /* 0x000164000c1e1920 */
.L_x_189:
[----:B------:R-:W-:Y:S05]  /*5a40*/  BSYNC B1 ;  /* 0x0000000000017941 */ /* 0x000fea0003800000 */
.L_x_188:
[----:B0----5:R-:W-:Y:S01]  /*5a50*/  FMUL R3, R177, R156 ;  /* 0x0000009cb1037220 */ /* 0x021fe20000400000 */
[----:B------:R-:W-:Y:S01]  /*5a60*/  ISETP.GT.AND P2, PT, R0, 0x21, P0 ;  /* 0x000000210000780c */ /* 0x000fe20000744270 */
[----:B------:R-:W-:Y:S02]  /*5a70*/  BSSY B1, `(.L_x_190) ;  /* 0x0000005000017945 */ /* 0x000fe40003800000 */
[----:B------:R-:W-:-:S05]  /*5a80*/  FFMA R3, R40, R155, R3 ;  /* 0x0000009b28037223 */ /* 0x000fca0000000003 */
[----:B------:R0:W-:Y:S05]  /*5a90*/  @P3 STG.E desc[UR36][R6.64+0x80], R3 ;  /* 0x0000800306003986 */ /* 0x0001ea000c101924 */
[----:B------:R-:W-:Y:S05]  /*5aa0*/  @!P2 BRA `(.L_x_191) ;  /* 0x000000000004a947 */ /* 0x000fea0003800000 */
[----:B------:R0:W5:Y:S02]  /*5ab0*/  LDG.E.LTC128B R177, desc[UR36][R4.64+0x84] ;  /* 0x0000842404b17981 */ /* 0x000164000c1e1920 */
.L_x_191:
[----:B------:R-:W-:Y:S05]  /*5ac0*/  BSYNC B1 ;  /* 0x0000000000017941 */ /* 0x000fea0003800000 */
.L_x_190:
[----:B-----5:R-:W-:Y:S01]  /*5ad0*/  FMUL R12, R177, R156 ;  /* 0x0000009cb10c7220 */ /* 0x020fe20000400000 */
[----:B------:R-:W-:Y:S01]  /*5ae0*/  ISETP.GT.AND P3, PT, R0, 0x20, P1 ;  /* 0x000000200000780c */ /* 0x000fe20000f64270 */
[----:B------:R-:W-:Y:S02]  /*5af0*/  BSSY B1, `(.L_x_192) ;  /* 0x0000005000017945 */ /* 0x000fe40003800000 */
[----:B------:R-:W-:-:S05]  /*5b00*/  FFMA R41, R41, R155, R12 ;  /* 0x0000009b29297223 */ /* 0x000fca000000000c */
[----:B------:R0:W-:Y:S05]  /*5b10*/  @P2 STG.E desc[UR36][R6.64+0x84], R41 ;  /* 0x0000842906002986 */ /* 0x0001ea000c101924 */
[----:B------:R-:W-:Y:S05]  /*5b20*/  @!P3 BRA `(.L_x_193) ;  /* 0x000000000004b947 */ /* 0x000fea0003800000 */
[----:B------:R0:W5:Y:S02]  /*5b30*/  LDG.E.LTC128B R177, desc[UR36][R10.64+0x80] ;  /* 0x000080240ab17981 */ /* 0x000164000c1e1920 */
.L_x_193:
[----:B------:R-:W-:Y:S05]  /*5b40*/  BSYNC B1 ;  /* 0x0000000000017941 */ /* 0x000fea0003800000 */
.L_x_192:
[----:B0----5:R-:W-:Y:S01]  /*5b50*/  FMUL R3, R177, R156 ;  /* 0x0000009cb1037220 */ /* 0x021fe20000400000 */
[----:B------:R-:W-:Y:S01]  /*5b60*/  ISETP.GT.AND P2, PT, R0, 0x21, P1 ;  /* 0x000000210000780c */ /* 0x000fe20000f44270 */
[----:B------:R-:W-:Y:S02]  /*5b70*/  BSSY B1, `(.L_x_194) ;  /* 0x0000005000017945 */ /* 0x000fe40003800000 */
[----:B------:R-:W-:-:S05]  /*5b80*/  FFMA R3, R42, R155, R3 ;  /* 0x0000009b2a037223 */ /* 0x000fca0000000003 */
[----:B------:R0:W-:Y:S05]  /*5b90*/  @P3 STG.E desc[UR36][R8.64+0x80], R3 ;  /* 0x0000800308003986 */ /* 0x0001ea000c101924 */
[----:B------:R-:W-:Y:S05]  /*5ba0*/  @!P2 BRA `(.L_x_195) ;  /* 0x000000000004a947 */ /* 0x000fea0003800000 */
[----:B------:R0:W5:Y:S02]  /*5bb0*/  LDG.E.LTC128B R177, desc[UR36][R10.64+0x84] ;  /* 0x000084240ab17981 */ /* 0x000164000c1e1920 */
.L_x_195:
[----:B------:R-:W-:Y:S05]  /*5bc0*/  BSYNC B1 ;  /* 0x0000000000017941 */ /* 0x000fea0003800000 */
.L_x_194:
[----:B-----5:R-:W-:Y:S01]  /*5bd0*/  FMUL R12, R177, R156 ;  /* 0x0000009cb10c7220 */ /* 0x020fe20000400000 */
[----:B------:R-:W-:Y:S01]  /*5be0*/  ISETP.GT.AND P3, PT, R0, 0x28, P0 ;  /* 0x000000280000780c */ /* 0x000fe20000764270 */
[----:B------:R-:W-:Y:S02]  /*5bf0*/  BSSY B1, `(.L_x_196) ;  /* 0x0000005000017945 */ /* 0x000fe40003800000 */
[----:B------:R-:W-:-:S05]  /*5c00*/  FFMA R43, R43, R155, R12 ;  /* 0x0000009b2b2b7223 */ /* 0x000fca000000000c */
[----:B------:R0:W-:Y:S05]  /*5c10*/  @P2 STG.E desc[UR36][R8.64+0x84], R43 ;  /* 0x0000842b08002986 */ /* 0x0001ea000c101924 */
[----:B------:R-:W-:Y:S05]  /*5c20*/  @!P3 BRA `(.L_x_197) ;  /* 0x000000000004b947 */ /* 0x000fea0003800000 */
[----:B------:R0:W5:Y:S02]  /*5c30*/  LDG.E.LTC128B R177, desc[UR36][R4.64+0xa0] ;  /* 0x0000a02404b17981 */ /* 0x000164000c1e1920 */
.L_x_197:
[----:B------:R-:W-:Y:S05]  /*5c40*/  BSYNC B1 ;  /* 0x0000000000017941 */ /* 0x000fea0003800000 */
.L_x_196:
[----:B0----5:R-:W-:Y:S01]  /*5c50*/  FMUL R3, R177, R156 ;  /* 0x0000009cb1037220 */ /* 0x021fe20000400000 */
[----:B------:R-:W-:Y:S01]  /*5c60*/  ISETP.GT.AND P2, PT, R0, 0x29, P0 ;  /* 0x000000290000780c */ /* 0x000fe20000744270 */
[----:B------:R-:W-:Y:S02]  /*5c70*/  BSSY B1, `(.L_x_198) ;  /* 0x0000005000017945 */ /* 0x000fe40003800000 */
[----:B------:R-:W-:-:S05]  /*5c80*/  FFMA R3, R44, R155, R3 ;  /* 0x0000009b2c037223 */ /* 0x000fca0000000003 */
[----:B------:R0:W-:Y:S05]  /*5c90*/  @P3 STG.E desc[UR36][R6.64+0xa0], R3 ;  /* 0x0000a00306003986 */ /* 0x0001ea000c101924 */
[----:B------:R-:W-:Y:S05]  /*5ca0*/  @!P2 BRA `(.L_x_199) ;  /* 0x000000000004a947 */ /* 0x000fea0003800000 */
[----:B------:R0:W5:Y:S02]  /*5cb0*/  LDG.E.LTC128B R177, desc[UR36][R4.64+0xa4] ;  /* 0x0000a42404b17981 */ /* 0x000164000c1e1920 */
.L_x_199:
[----:B------:R-:W-:Y:S05]  /*5cc0*/  BSYNC B1 ;  /* 0x0000000000017941 */ /* 0x000fea0003800000 */
.L_x_198:
[----:B-----5:R-:W-:Y:S01]  /*5cd0*/  FMUL R12, R177, R156 ;  /* 0x0000009cb10c7220 */ /* 0x020fe20000400000 */
[----:B------:R-:W-:Y:S01]  /*5ce0*/  ISETP.GT.AND P3, PT, R0, 0x28, P1 ;  /* 0x000000280000780c */ /* 0x000fe20000f64270 */
[----:B------:R-:W-:Y:S02]  /*5cf0*/  BSSY B1, `(.L_x_200) ;  /* 0x0000005000017945 */ /* 0x000fe40003800000 */
[----:B------:R-:W-:-:S05]  /*5d00*/  FFMA R45, R45, R155, R12 ;  /* 0x0000009b2d2d7223 */ /* 0x000fca000000000c */
[----:B------:R0:W-:Y:S05]  /*5d10*/  @P2 STG.E desc[UR36][R6.64+0xa4], R45 ;  /* 0x0000a42d06002986 */ /* 0x0001ea000c101924 */
[----:B------:R-:W-:Y:S05]  /*5d20*/  @!P3 BRA `(.L_x_201) ;  /* 0x000000000004b947 */ /* 0x000fea0003800000 */
[----:B------:R0:W5:Y:S02]  /*5d30*/  LDG.E.LTC128B R177, desc[UR36][R10.64+0xa0] ;  /* 0x0000a0240ab17981 */ /* 0x000164000c1e1920 */
.L_x_201:
[----:B------:R-:W-:Y:S05]  /*5d40*/  BSYNC B1 ;  /* 0x0000000000017941 */ /* 0x000fea0003800000 */
.L_x_200:
[----:B0----5:R-:W-:Y:S01]  /*5d50*/  FMUL R3, R177, R156 ;  /* 0x0000009cb1037220 */ /* 0x021fe20000400000 */
[----:B------:R-:W-:Y:S01]  /*5d60*/  ISETP.GT.AND P2, PT, R0, 0x29, P1 ;  /* 0x000000290000780c */ /* 0x000fe20000f44270 */
[----:B------:R-:W-:Y:S02]  /*5d70*/  BSSY B1, `(.L_x_202) ;  /* 0x0000005000017945 */ /* 0x000fe40003800000 */
[----:B------:R-:W-:-:S05]  /*5d80*/  FFMA R3, R46, R155, R3 ;  /* 0x0000009b2e037223 */ /* 0x000fca0000000003 */
[----:B------:R0:W-:Y:S05]  /*5d90*/  @P3 STG.E desc[UR36][R8.64+0xa0], R3 ;  /* 0x0000a00308003986 */ /* 0x0001ea000c101924 */
[----:B------:R-:W-:Y:S05]  /*5da0*/  @!P2 BRA `(.L_x_203) ;  /* 0x000000000004a947 */ /* 0x000fea0003800000 */
[----:B------:R0:W5:Y:S02]  /*5db0*/  LDG.E.LTC128B R177, desc[UR36][R10.64+0xa4] ;  /* 0x0000a4240ab17981 */ /* 0x000164000c1e1920 */
.L_x_203:
[----:B------:R-:W-:Y:S05]  /*5dc0*/  BSYNC B1 ;  /* 0x0000000000017941 */ /* 0x000fea0003800000 */
.L_x_202:
[----:B-----5:R-:W-:Y:S01]  /*5dd0*/  FMUL R12, R177, R156 ;  /* 0x0000009cb10c7220 */ /* 0x020fe20000400000 */
[----:B------:R-:W-:Y:S01]  /*5de0*/  ISETP.GT.AND P3, PT, R0, 0x30, P0 ;  /* 0x000000300000780c */ /* 0x000fe20000764270 */
[----:B------:R-:W-:Y:S02]  /*5df0*/  BSSY B1, `(.L_x_204) ;  /* 0x0000005000017945 */ /* 0x000fe40003800000 */
[----:B------:R-:W-:-:S05]  /*5e00*/  FFMA R47, R47, R155, R12 ;  /* 0x0000009b2f2f7223 */ /* 0x000fca000000000c */
[----:B------:R0:W-:Y:S05]  /*5e10*/  @P2 STG.E desc[UR36][R8.64+0xa4], R47 ;  /* 0x0000a42f08002986 */ /* 0x0001ea000c101924 */
[----:B------:R-:W-:Y:S05]  /*5e20*/  @!P3 BRA `(.L_x_205) ;  /* 0x000000000004b947 */ /* 0x000fea0003800000 */
[----:B------:R0:W5:Y:S02]  /*5e30*/  LDG.E.LTC128B R177, desc[UR36][R4.64+0xc0] ;  /* 0x0000c02404b17981 */ /* 0x000164000c1e1920 */
.L_x_205:
[----:B------:R-:W-:Y:S05]  /*5e40*/  BSYNC B1 ;  /* 0x0000000000017941 */ /* 0x000fea0003800000 */
.L_x_204:
[----:B0----5:R-:W-:Y:S01]  /*5e50*/  FMUL R3, R177, R156 ;  /* 0x0000009cb1037220 */ /* 0x021fe20000400000 */
[----:B------:R-:W-:Y:S01]  /*5e60*/  ISETP.GT.AND P2, PT, R0, 0x31, P0 ;  /* 0x000000310000780c */ /* 0x000fe20000744270 */
[----:B------:R-:W-:Y:S02]  /*5e70*/  BSSY B1, `(.L_x_206) ;  /* 0x0000005000017945 */ /* 0x000fe40003800000 */
[----:B------:R-:W-:-:S05]  /*5e80*/  FFMA R3, R48, R155, R3 ;  /* 0x0000009b30037223 */ /* 0x000fca0000000003 */
[----:B------:R0:W-:Y:S05]  /*5e90*/  @P3 STG.E desc[UR36][R6.64+0xc0], R3 ;  /* 0x0000c00306003986 */ /* 0x0001ea000c101924 */
[----:B------:R-:W-:Y:S05]  /*5ea0*/  @!P2 BRA `(.L_x_207) ;  /* 0x000000000004a947 */ /* 0x000fea0003800000 */
[----:B------:R0:W5:Y:S02]  /*5eb0*/  LDG.E.LTC128B R177, desc[UR36][R4.64+0xc4] ;  /* 0x0000c42404b17981 */ /* 0x000164000c1e1920 */
.L_x_207:
[----:B------:R-:W-:Y:S05]  /*5ec0*/  BSYNC B1 ;  /* 0x0000000000017941 */ /* 0x000fea0003800000 */
.L_x_206:
[----:B-----5:R-:W-:Y:S01]  /*5ed0*/  FMUL R12, R177, R156 ;  /* 0x0000009cb10c7220 */ /* 0x020fe20000400000 */
[----:B------:R-:W-:Y:S01]  /*5ee0*/  ISETP.GT.AND P3, PT, R0, 0x30, P1 ;  /* 0x000000300000780c */ /* 0x000fe20000f64270 */
[----:B------:R-:W-:Y:S02]  /*5ef0*/  BSSY B1, `(.L_x_208) ;  /* 0x0000005000017945 */ /* 0x000fe40003800000 */
[----:B------:R-:W-:-:S05]  /*5f00*/  FFMA R49, R49, R155, R12 ;  /* 0x0000009b31317223 */ /* 0x000fca000000000c */
[----:B------:R0:W-:Y:S05]  /*5f10*/  @P2 STG.E desc[UR36][R6.64+0xc4], R49 ;  /* 0x0000c43106002986 */ /* 0x0001ea000c101924 */
[----:B------:R-:W-:Y:S05]  /*5f20*/  @!P3 BRA `(.L_x_209) ;  /* 0x000000000004b947 */ /* 0x000fea0003800000 */
[----:B------:R0:W5:Y:S02]  /*5f30*/  LDG.E.LTC128B R177, desc[UR36][R10.64+0xc0] ;  /* 0x0000c0240ab17981 */ /* 0x000164000c1e1920 */
.L_x_209:
[----:B------:R-:W-:Y:S05]  /*5f40*/  BSYNC B1 ;  /* 0x0000000000017941 */ /* 0x000fea0003800000 */
.L_x_208:
[----:B0----5:R-:W-:Y:S01]  /*5f50*/  FMUL R3, R177, R156 ;  /* 0x0000009cb1037220 */ /* 0x021fe20000400000 */
[----:B------:R-:W-:Y:S01]  /*5f60*/  ISETP.GT.AND P2, PT, R0, 0x31, P1 ;  /* 0x000000310000780c */ /* 0x000fe20000f44270 */
[----:B------:R-:W-:Y:S02]  /*5f70*/  BSSY B1, `(.L_x_210) ;  /* 0x0000005000017945 */ /* 0x000fe40003800000 */
[----:B------:R-:W-:-:S05]  /*5f80*/  FFMA R3, R50, R155, R3 ;  /* 0x0000009b32037223 */ /* 0x000fca0000000003 */
[----:B------:R0:W-:Y:S05]  /*5f90*/  @P3 STG.E desc[UR36][R8.64+0xc0], R3 ;  /* 0x0000c00308003986 */ /* 0x0001ea000c101924 */
[----:B------:R-:W-:Y:S05]  /*5fa0*/  @!P2 BRA `(.L_x_211) ;  /* 0x000000000004a947 */ /* 0x000fea0003800000 */
[----:B------:R0:W5:Y:S02]  /*5fb0*/  LDG.E.LTC128B R177, desc[UR36][R10.64+0xc4] ;  /* 0x0000c4240ab17981 */ /* 0x000164000c1e1920 */
.L_x_211:
[----:B------:R-:W-:Y:S05]  /*5fc0*/  BSYNC B1 ;  /* 0x0000000000017941 */ /* 0x000fea0003800000 */
.L_x_210:
[----:B-----5:R-:W-:Y:S01]  /*5fd0*/  FMUL R12, R177, R156 ;  /* 0x0000009cb10c7220 */ /* 0x020fe20000400000 */
[----:B------:R-:W-:Y:S01]  /*5fe0*/  ISETP.GT.AND P3, PT, R0, 0x38, P0 ;  /* 0x000000380000780c */ /* 0x000fe20000764270 */
[----:B------:R-:W-:Y:S02]  /*5ff0*/  BSSY B1, `(.L_x_212) ;  /* 0x0000005000017945 */ /* 0x000fe40003800000 */
[----:B------:R-:W-:-:S05]  /*6000*/  FFMA R51, R51, R155, R12 ;  /* 0x0000009b33337223 */ /* 0x000fca000000000c */
[----:B------:R0:W-:Y:S05]  /*6010*/  @P2 STG.E desc[UR36][R8.64+0xc4], R51 ;  /* 0x0000c43308002986 */ /* 0x0001ea000c101924 */
[----:B------:R-:W-:Y:S05]  /*6020*/  @!P3 BRA `(.L_x_213) ;  /* 0x000000000004b947 */ /* 0x000fea0003800000 */
[----:B------:R0:W5:Y:S02]  /*6030*/  LDG.E.LTC128B R177, desc[UR36][R4.64+0xe0] ;  /* 0x0000e02404b17981 */ /* 0x000164000c1e1920 */
.L_x_213:
[----:B------:R-:W-:Y:S05]  /*6040*/  BSYNC B1 ;  /* 0x0000000000017941 */ /* 0x000fea0003800000 */
.L_x_212:
[----:B0----5:R-:W-:Y:S01]  /*6050*/  FMUL R3, R177, R156 ;  /* 0x0000009cb1037220 */ /* 0x021fe20000400000 */
[----:B------:R-:W-:Y:S01]  /*6060*/  ISETP.GT.AND P2, PT, R0, 0x39, P0 ;  /* 0x000000390000780c */ /* 0x000fe20000744270 */
[----:B------:R-:W-:Y:S02]  /*6070*/  BSSY B1, `(.L_x_214) ;  /* 0x0000005000017945 */ /* 0x000fe40003800000 */
[----:B------:R-:W-:-:S05]  /*6080*/  FFMA R3, R52, R155, R3 ;  /* 0x0000009b34037223 */ /* 0x000fca0000000003 */
[----:B------:R0:W-:Y:S05]  /*6090*/  @P3 STG.E desc[UR36][R6.64+0xe0], R3 ;  /* 0x0000e00306003986 */ /* 0x0001ea000c101924 */
[----:B------:R-:W-:Y:S05]  /*60a0*/  @!P2 BRA `(.L_x_215) ;  /* 0x000000000004a947 */ /* 0x000fea0003800000 */
[----:B------:R0:W5:Y:S02]  /*60b0*/  LDG.E.LTC128B R177, desc[UR36][R4.64+0xe4] ;  /* 0x0000e42404b17981 */ /* 0x000164000c1e1920 */
.L_x_215:
[----:B------:R-:W-:Y:S05]  /*60c0*/  BSYNC B1 ;  /* 0x0000000000017941 */ /* 0x000fea0003800000 */
.L_x_214:
[----:B-----5:R-:W-:Y:S01]  /*60d0*/  FMUL R12, R177, R156 ;  /* 0x0000009cb10c7220 */ /* 0x020fe20000400000 */
[----:B------:R-:W-:Y:S01]  /*60e0*/  ISETP.GT.AND P3, PT, R0, 0x38, P1 ;  /* 0x000000380000780c */ /* 0x000fe20000f64270 */
[----:B------:R-:W-:Y:S02]  /*60f0*/  BSSY B1, `(.L_x_216) ;  /* 0x0000005000017945 */ /* 0x000fe40003800000 */
[----:B------:R-:W-:-:S05]  /*6100*/  FFMA R53, R53, R155, R12 ;  /* 0x0000009b35357223 */ /* 0x000fca000000000c */
[----:B------:R0:W-:Y:S05]  /*6110*/  @P2 STG.E desc[UR36][R6.64+0xe4], R53 ;  /* 0x0000e43506002986 */ /* 0x0001ea000c101924 */
[----:B------:R-:W-:Y:S05]  /*6120*/  @!P3 BRA `(.L_x_217) ;  /* 0x000000000004b947 */ /* 0x000fea0003800000 */
[----:B------:R0:W5:Y:S02]  /*6130*/  LDG.E.LTC128B R177, desc[UR36][R10.64+0xe0] ;  /* 0x0000e0240ab17981 */ /* 0x000164000c1e1920 */
.L_x_217:
[----:B------:R-:W-:Y:S05]  /*6140*/  BSYNC B1 ;  /* 0x0000000000017941 */ /* 0x000fea0003800000 */
.L_x_216:
[----:B0----5:R-:W-:Y:S01]  /*6150*/  FMUL R3, R177, R156 ;  /* 0x0000009cb1037220 */ /* 0x021fe20000400000 */
[----:B------:R-:W-:Y:S01]  /*6160*/  ISETP.GT.AND P2, PT, R0, 0x39, P1 ;  /* 0x000000390000780c */ /* 0x000fe20000f44270 */
[----:B------:R-:W-:Y:S02]  /*6170*/  BSSY B1, `(.L_x_218) ;  /* 0x0000005000017945 */ /* 0x000fe40003800000 */
[----:B------:R-:W-:-:S05]  /*6180*/  FFMA R3, R54, R155, R3 ;  /* 0x0000009b36037223 */ /* 0x000fca0000000003 */
[----:B------:R0:W-:Y:S05]  /*6190*/  @P3 STG.E desc[UR36][R8.64+0xe0], R3 ;  /* 0x0000e00308003986 */ /* 0x0001ea000c101924 */
[----:B------:R-:W-:Y:S05]  /*61a0*/  @!P2 BRA `(.L_x_219) ;  /* 0x000000000004a947 */ /* 0x000fea0003800000 */
[----:B------:R0:W5:Y:S02]  /*61b0*/  LDG.E.LTC128B R177, desc[UR36][R10.64+0xe4] ;  /* 0x0000e4240ab17981 */ /* 0x000164000c1e1920 */
.L_x_219:
[----:B------:R-:W-:Y:S05]  /*61c0*/  BSYNC B1 ;  /* 0x0000000000017941 */ /* 0x000fea0003800000 */
.L_x_218:
[----:B-----5:R-:W-:Y:S01]  /*61d0*/  FMUL R12, R177, R156 ;  /* 0x0000009cb10c7220 */ /* 0x020fe20000400000 */
[----:B------:R-:W-:Y:S01]  /*61e0*/  ISETP.GT.AND P3, PT, R0, 0x40, P0 ;  /* 0x000000400000780c */ /* 0x000fe20000764270 */
[----:B------:R-:W-:Y:S02]  /*61f0*/  BSSY B1, `(.L_x_220) ;  /* 0x0000005000017945 */ /* 0x000fe40003800000 */
[----:B------:R-:W-:-:S05]  /*6200*/  FFMA R55, R55, R155, R12 ;  /* 0x0000009b37377223 */ /* 0x000fca000000000c */
[----:B------:R0:W-:Y:S05]  /*6210*/  @P2 STG.E desc[UR36][R8.64+0xe4], R55 ;  /* 0x0000e43708002986 */ /* 0x0001ea000c101924 */
[----:B------:R-:W-:Y:S05]  /*6220*/  @!P3 BRA `(.L_x_221) ;  /* 0x000000000004b947 */ /* 0x000fea0003800000 */
[----:B------:R0:W5:Y:S02]  /*6230*/  LDG.E.LTC128B R177, desc[UR36][R4.64+0x100] ;  /* 0x0001002404b17981 */ /* 0x000164000c1e1920 */
.L_x_221:
[----:B------:R-:W-:Y:S05]  /*6240*/  BSYNC B1 ;  /* 0x0000000000017941 */ /* 0x000fea0003800000 */
.L_x_220:
[----:B0----5:R-:W-:Y:S01]  /*6250*/  FMUL R3, R177, R156 ;  /* 0x0000009cb1037220 */ /* 0x021fe20000400000 */
[----:B------:R-:W-:Y:S01]  /*6260*/  ISETP.GT.AND P2, PT, R0, 0x41, P0 ;  /* 0x000000410000780c */ /* 0x000fe20000744270 */
[----:B------:R-:W-:Y:S02]  /*6270*/  BSSY B1, `(.L_x_222) ;  /* 0x0000005000017945 */ /* 0x000fe40003800000 */
[----:B------:R-:W-:-:S05]  /*6280*/  FFMA R3, R56, R155, R3 ;  /* 0x0000009b38037223 */ /* 0x000fca0000000003 */
[----:B------:R0:W-:Y:S05]  /*6290*/  @P3 STG.E desc[UR36][R6.64+0x100], R3 ;  /* 0x0001000306003986 */ /* 0x0001ea000c101924 */
[----:B------:R-:W-:Y:S05]  /*62a0*/  @!P2 BRA `(.L_x_223) ;  /* 0x000000000004a947 */ /* 0x000fea0003800000 */
[----:B------:R0:W5:Y:S02]  /*62b0*/  LDG.E.LTC128B R177, desc[UR36][R4.64+0x104] ;  /* 0x0001042404b17981 */ /* 0x000164000c1e1920 */
.L_x_223:
[----:B------:R-:W-:Y:S05]  /*62c0*/  BSYNC B1 ;  /* 0x0000000000017941 */ /* 0x000fea0003800000 */
.L_x_222:
[----:B-----5:R-:W-:Y:S01]  /*62d0*/  FMUL R12, R177, R156 ;  /* 0x0000009cb10c7220 */ /* 0x020fe20000400000 */
[----:B------:R-:W-:Y:S01]  /*62e0*/  ISETP.GT.AND P3, PT, R0, 0x40, P1 ;  /* 0x000000400000780c */ /* 0x000fe20000f64270 */
[----:B------:R-:W-:Y:S02]  /*62f0*/  BSSY B1, `(.L_x_224) ;  /* 0x0000005000017945 */ /* 0x000fe40003800000 */
[----:B------:R-:W-:-:S05]  /*6300*/  FFMA R57, R57, R155, R12 ;  /* 0x0000009b39397223 */ /* 0x000fca000000000c */
[----:B------:R0:W-:Y:S05]  /*6310*/  @P2 STG.E desc[UR36][R6.64+0x104], R57 ;  /* 0x0001043906002986 */ /* 0x0001ea000c101924 */
[----:B------:R-:W-:Y:S05]  /*6320*/  @!P3 BRA `(.L_x_225) ;  /* 0x000000000004b947 */ /* 0x000fea0003800000 */
[----:B------:R0:W5:Y:S02]  /*6330*/  LDG.E.LTC128B R177, desc[UR36][R10.64+0x100] ;  /* 0x000100240ab17981 */ /* 0x000164000c1e1920 */
.L_x_225:
[----:B------:R-:W-:Y:S05]  /*6340*/  BSYNC B1 ;  /* 0x0000000000017941 */ /* 0x000fea0003800000 */
.L_x_224:
[----:B0----5:R-:W-:Y:S01]  /*6350*/  FMUL R3, R177, R156 ;  /* 0x0000009cb1037220 */ /* 0x021fe20000400000 */
[----:B------:R-:W-:Y:S01]  /*6360*/  ISETP.GT.AND P2, PT, R0, 0x41, P1 ;  /* 0x000000410000780c */ /* 0x000fe20000f44270 */
[----:B------:R-:W-:Y:S02]  /*6370*/  BSSY B1, `(.L_x_226) ;  /* 0x0000005000017945 */ /* 0x000fe40003800000 */
[----:B------:R-:W-:-:S05]  /*6380*/  FFMA R3, R58, R155, R3 ;  /* 0x0000009b3a037223 */ /* 0x000fca0000000003 */
[----:B------:R0:W-:Y:S05]  /*6390*/  @P3 STG.E desc[UR36][R8.64+0x100], R3 ;  /* 0x0001000308003986 */ /* 0x0001ea000c101924 */
[----:B------:R-:W-:Y:S05]  /*63a0*/  @!P2 BRA `(.L_x_227) ;  /* 0x000000000004a947 */ /* 0x000fea0003800000 */
[----:B------:R0:W5:Y:S02]  /*63b0*/  LDG.E.LTC128B R177, desc[UR36][R10.64+0x104] ;  /* 0x000104240ab17981 */ /* 0x000164000c1e1920 */
.L_x_227:
[----:B------:R-:W-:Y:S05]  /*63c0*/  BSYNC B1 ;  /* 0x0000000000017941 */ /* 0x000fea0003800000 */
.L_x_226:
[----:B-----5:R-:W-:Y:S01]  /*63d0*/  FMUL R12, R177, R156 ;  /* 0x0000009cb10c7220 */ /* 0x020fe20000400000 */
[----:B------:R-:W-:Y:S01]  /*63e0*/  ISETP.GT.AND P3, PT, R0, 0x48, P0 ;  /* 0x000000480000780c */ /* 0x000fe20000764270 */
[----:B------:R-:W-:Y:S02]  /*63f0*/  BSSY B1, `(.L_x_228) ;  /* 0x0000005000017945 */ /* 0x000fe40003800000 */
[----:B------:R-:W-:-:S05]  /*6400*/  FFMA R59, R59, R155, R12 ;  /* 0x0000009b3b3b7223 */ /* 0x000fca000000000c */
[----:B------:R0:W-:Y:S05]  /*6410*/  @P2 STG.E desc[UR36][R8.64+0x104], R59 ;  /* 0x0001043b08002986 */ /* 0x0001ea000c101924 */
[----:B------:R-:W-:Y:S05]  /*6420*/  @!P3 BRA `(.L_x_229) ;  /* 0x000000000004b947 */ /* 0x000fea0003800000 */
[----:B------:R0:W5:Y:S02]  /*6430*/  LDG.E.LTC128B R177, desc[UR36][R4.64+0x120] ;  /* 0x0001202404b17981 */ /* 0x000164000c1e1920 */
.L_x_229:
[----:B------:R-:W-:Y:S05]  /*6440*/  BSYNC B1 ;  /* 0x0000000000017941 */ /* 0x000fea0003800000 */
.L_x_228:
[----:B0----5:R-:W-:Y:S01]  /*6450*/  FMUL R3, R177, R156 ;  /* 0x0000009cb1037220 */ /* 0x021fe20000400000 */
[----:B------:R-:W-:Y:S01]  /*6460*/  ISETP.GT.AND P2, PT, R0, 0x49, P0 ;  /* 0x000000490000780c */ /* 0x000fe20000744270 */
[----:B------:R-:W-:Y:S02]  /*6470*/  BSSY B1, `(.L_x_230) ;  /* 0x0000005000017945 */ /* 0x000fe40003800000 */
[----:B------:R-:W-:-:S05]  /*6480*/  FFMA R3, R60, R155, R3 ;  /* 0x0000009b3c037223 */ /* 0x000fca0000000003 */
[----:B------:R0:W-:Y:S05]  /*6490*/  @P3 STG.E desc[UR36][R6.64+0x120], R3 ;  /* 0x0001200306003986 */ /* 0x0001ea000c101924 */
[----:B------:R-:W-:Y:S05]  /*64a0*/  @!P2 BRA `(.L_x_231) ;  /* 0x000000000004a947 */ /* 0x000fea0003800000 */
[----:B------:R0:W5:Y:S02]  /*64b0*/  LDG.E.LTC128B R177, desc[UR36][R4.64+0x124] ;  /* 0x0001242404b17981 */ /* 0x000164000c1e1920 */
.L_x_231:
[----:B------:R-:W-:Y:S05]  /*64c0*/  BSYNC B1 ;  /* 0x0000000000017941 */ /* 0x000fea0003800000 */
.L_x_230:
[----:B-----5:R-:W-:Y:S01]  /*64d0*/  FMUL R12, R177, R156 ;  /* 0x0000009cb10c7220 */ /* 0x020fe20000400000 */
[----:B------:R-:W-:Y:S01]  /*64e0*/  ISETP.GT.AND P3, PT, R0, 0x48, P1 ;  /* 0x000000480000780c */ /* 0x000fe20000f64270 */
[----:B------:R-:W-:Y:S02]  /*64f0*/  BSSY B1, `(.L_x_232) ;  /* 0x0000005000017945 */ /* 0x000fe40003800000 */
[----:B------:R-:W-:-:S05]  /*6500*/  FFMA R61, R61, R155, R12 ;  /* 0x0000009b3d3d7223 */ /* 0x000fca000000000c */
[----:B------:R0:W-:Y:S05]  /*6510*/  @P2 STG.E desc[UR36][R6.64+0x124], R61 ;  /* 0x0001243d06002986 */ /* 0x0001ea000c101924 */
[----:B------:R-:W-:Y:S05]  /*6520*/  @!P3 BRA `(.L_x_233) ;  /* 0x000000000004b947 */ /* 0x000fea0003800000 */
[----:B------:R0:W5:Y:S02]  /*6530*/  LDG.E.LTC128B R177, desc[UR36][R10.64+0x120] ;  /* 0x000120240ab17981 */ /* 0x000164000c1e1920 */
.L_x_233:
[----:B------:R-:W-:Y:S05]  /*6540*/  BSYNC B1 ;  /* 0x0000000000017941 */ /* 0x000fea0003800000 */
.L_x_232:
[----:B0----5:R-:W-:Y:S01]  /*6550*/  FMUL R3, R177, R156 ;  /* 0x0000009cb1037220 */ /* 0x021fe20000400000 */
[----:B------:R-:W-:Y:S01]  /*6560*/  ISETP.GT.AND P2, PT, R0, 0x49, P1 ;  /* 0x000000490000780c */ /* 0x000fe20000f44270 */
[----:B------:R-:W-:Y:S02]  /*6570*/  BSSY B1, `(.L_x_234) ;  /* 0x0000005000017945 */ /* 0x000fe40003800000 */
[----:B------:R-:W-:-:S05]  /*6580*/  FFMA R3, R62, R155, R3 ;  /* 0x0000009b3e037223 */ /* 0x000fca0000000003 */
[----:B------:R0:W-:Y:S05]  /*6590*/  @P3 STG.E desc[UR36][R8.64+0x120], R3 ;  /* 0x0001200308003986 */ /* 0x0001ea000c101924 */
[----:B------:R-:W-:Y:S05]  /*65a0*/  @!P2 BRA `(.L_x_235) ;  /* 0x000000000004a947 */ /* 0x000fea0003800000 */
[----:B------:R0:W5:Y:S02]  /*65b0*/  LDG.E.LTC128B R177, desc[UR36][R10.64+0x124] ;  /* 0x000124240ab17981 */ /* 0x000164000c1e1920 */
.L_x_235:
[----:B------:R-:W-:Y:S05]  /*65c0*/  BSYNC B1 ;  /* 0x0000000000017941 */ /* 0x000fea0003800000 */
.L_x_234:
[----:B-----5:R-:W-:Y:S01]  /*65d0*/  FMUL R12, R177, R156 ;  /* 0x0000009cb10c7220 */ /* 0x020fe20000400000 */
[----:B------:R-:W-:Y:S01]  /*65e0*/  ISETP.GT.AND P3, PT, R0, 0x50, P0 ;  /* 0x000000500000780c */ /* 0x000fe20000764270 */
[----:B------:R-:W-:Y:S02]  /*65f0*/  BSSY B1, `(.L_x_236) ;  /* 0x0000005000017945 */ /* 0x000fe40003800000 */
[----:B------:R-:W-:-:S05]  /*6600*/  FFMA R63, R63, R155, R12 ;  /* 0x0000009b3f3f7223 */ /* 0x000fca000000000c */
[----:B------:R0:W-:Y:S05]  /*6610*/  @P2 STG.E desc[UR36][R8.64+0x124], R63 ;  /* 0x0001243f08002986 */ /* 0x0001ea000c101924 */
[----:B------:R-:W-:Y:S05]  /*6620*/  @!P3 BRA `(.L_x_237) ;  /* 0x000000000004b947 */ /* 0x000fea0003800000 */
[----:B------:R0:W5:Y:S02]  /*6630*/  LDG.E.LTC128B R177, desc[UR36][R4.64+0x140] ;  /* 0x0001402404b17981 */ /* 0x000164000c1e1920 */
.L_x_237:
[----:B------:R-:W-:Y:S05]  /*6640*/  BSYNC B1 ;  /* 0x0000000000017941 */ /* 0x000fea0003800000 */
.L_x_236:
[----:B0----5:R-:W-:Y:S01]  /*6650*/  FMUL R3, R177, R156 ;  /* 0x0000009cb1037220 */ /* 0x021fe20000400000 */
[----:B------:R-:W-:Y:S01]  /*6660*/  ISETP.GT.AND P2, PT, R0, 0x51, P0 ;  /* 0x000000510000780c */ /* 0x000fe20000744270 */
[----:B------:R-:W-:Y:S02]  /*6670*/  BSSY B1, `(.L_x_238) ;  /* 0x0000005000017945 */ /* 0x000fe40003800000 */
[----:B------:R-:W-:-:S05]  /*6680*/  FFMA R3, R64, R155, R3 ;  /* 0x0000009b40037223 */ /* 0x000fca0000000003 */
[----:B------:R0:W-:Y:S05]  /*6690*/  @P3 STG.E desc[UR36][R6.64+0x140], R3 ;  /* 0x0001400306003986 */ /* 0x0001ea000c101924 */
[----:B------:R-:W-:Y:S05]  /*66a0*/  @!P2 BRA `(.L_x_239) ;  /* 0x000000000004a947 */ /* 0x000fea0003800000 */
[----:B------:R0:W5:Y:S02]  /*66b0*/  LDG.E.LTC128B R177, desc[UR36][R4.64+0x144] ;  /* 0x0001442404b17981 */ /* 0x000164000c1e1920 */
.L_x_239:
[----:B------:R-:W-:Y:S05]  /*66c0*/  BSYNC B1 ;  /* 0x0000000000017941 */ /* 0x000fea0003800000 */
.L_x_238:
[----:B-----5:R-:W-:Y:S01]  /*66d0*/  FMUL R12, R177, R156 ;  /* 0x0000009cb10c7220 */ /* 0x020fe20000400000 */
[----:B------:R-:W-:Y:S01]  /*66e0*/  ISETP.GT.AND P3, PT, R0, 0x50, P1 ;  /* 0x000000500000780c */ /* 0x000fe20000f64270 */
[----:B------:R-:W-:Y:S02]  /*66f0*/  BSSY B1, `(.L_x_240) ;  /* 0x0000005000017945 */ /* 0x000fe40003800000 */
[----:B------:R-:W-:-:S05]  /*6700*/  FFMA R65, R65, R155, R12 ;  /* 0x0000009b41417223 */ /* 0x000fca000000000c */
[----:B------:R0:W-:Y:S05]  /*6710*/  @P2 STG.E desc[UR36][R6.64+0x144], R65 ;  /* 0x0001444106002986 */ /* 0x0001ea000c101924 */
[----:B------:R-:W-:Y:S05]  /*6720*/  @!P3 BRA `(.L_x_241) ;  /* 0x000000000004b947 */ /* 0x000fea0003800000 */
[----:B------:R0:W5:Y:S02]  /*6730*/  LDG.E.LTC128B R177, desc[UR36][R10.64+0x140] ;  /* 0x000140240ab17981 */ /* 0x000164000c1e1920 */
.L_x_241:
[----:B------:R-:W-:Y:S05]  /*6740*/  BSYNC B1 ;  /* 0x0000000000017941 */ /* 0x000fea0003800000 */
.L_x_240:
[----:B0----5:R-:W-:Y:S01]  /*6750*/  FMUL R3, R177, R156 ;  /* 0x0000009cb1037220 */ /* 0x021fe20000400000 */
[----:B------:R-:W-:Y:S01]  /*6760*/  ISETP.GT.AND P2, PT, R0, 0x51, P1 ;  /* 0x000000510000780c */ /* 0x000fe20000f44270 */
[----:B------:R-:W-:Y:S02]  /*6770*/  BSSY B1, `(.L_x_242) ;  /* 0x0000005000017945 */ /* 0x000fe40003800000 */
[----:B------:R-:W-:-:S05]  /*6780*/  FFMA R3, R66, R155, R3 ;  /* 0x0000009b42037223 */ /* 0x000fca0000000003 */
[----:B------:R0:W-:Y:S05]  /*6790*/  @P3 STG.E desc[UR36][R8.64+0x140], R3 ;  /* 0x0001400308003986 */ /* 0x0001ea000c101924 */
[----:B------:R-:W-:Y:S05]  /*67a0*/  @!P2 BRA `(.L_x_243) ;  /* 0x000000000004a947 */ /* 0x000fea0003800000 */
[----:B------:R0:W5:Y:S02]  /*67b0*/  LDG.E.LTC128B R177, desc[UR36][R10.64+0x144] ;  /* 0x000144240ab17981 */ /* 0x000164000c1e1920 */
.L_x_243:
[----:B------:R-:W-:Y:S05]  /*67c0*/  BSYNC B1 ;  /* 0x0000000000017941 */ /* 0x000fea0003800000 */
.L_x_242:
[----:B-----5:R-:W-:Y:S01]  /*67d0*/  FMUL R12, R177, R156 ;  /* 0x0000009cb10c7220 */ /* 0x020fe20000400000 */
[----:B------:R-:W-:Y:S01]  /*67e0*/  ISETP.GT.AND P3, PT, R0, 0x58, P0 ;  /* 0x000000580000780c */ /* 0x000fe20000764270 */
[----:B------:R-:W-:Y:S02]  /*67f0*/  BSSY B1, `(.L_x_244) ;  /* 0x0000005000017945 */ /* 0x000fe40003800000 */
[----:B------:R-:W-:-:S05]  /*6800*/  FFMA R67, R67, R155, R12 ;  /* 0x0000009b43437223 */ /* 0x000fca000000000c */
[----:B------:R0:W-:Y:S05]  /*6810*/  @P2 STG.E desc[UR36][R8.64+0x144], R67 ;  /* 0x0001444308002986 */ /* 0x0001ea000c101924 */
[----:B------:R-:W-:Y:S05]  /*6820*/  @!P3 BRA `(.L_x_245) ;  /* 0x000000000004b947 */ /* 0x000fea0003800000 */
[----:B------:R0:W5:Y:S02]  /*6830*/  LDG.E.LTC128B R177, desc[UR36][R4.64+0x160] ;  /* 0x0001602404b17981 */ /* 0x000164000c1e1920 */
.L_x_245:
[----:B------:R-:W-:Y:S05]  /*6840*/  BSYNC B1 ;  /* 0x0000000000017941 */ /* 0x000fea0003800000 */
.L_x_244:
[----:B0----5:R-:W-:Y:S01]  /*6850*/  FMUL R3, R177, R156 ;  /* 0x0000009cb1037220 */ /* 0x021fe20000400000 */
[----:B------:R-:W-:Y:S01]  /*6860*/  ISETP.GT.AND P2, PT, R0, 0x59, P0 ;  /* 0x000000590000780c */ /* 0x000fe20000744270 */
[----:B------:R-:W-:Y:S02]  /*6870*/  BSSY B1, `(.L_x_246) ;  /* 0x0000005000017945 */ /* 0x000fe40003800000 */
[----:B------:R-:W-:-:S05]  /*6880*/  FFMA R3, R68, R155, R3 ;  /* 0x0000009b44037223 */ /* 0x000fca0000000003 */
[----:B------:R0:W-:Y:S05]  /*6890*/  @P3 STG.E desc[UR36][R6.64+0x160], R3 ;  /* 0x0001600306003986 */ /* 0x0001ea000c101924 */
[----:B------:R-:W-:Y:S05]  /*68a0*/  @!P2 BRA `(.L_x_247) ;  /* 0x000000000004a947 */ /* 0x000fea0003800000 */
[----:B------:R0:W5:Y:S02]  /*68b0*/  LDG.E.LTC128B R177, desc[UR36][R4.64+0x164] ;  /* 0x0001642404b17981 */ /* 0x000164000c1e1920 */
.L_x_247:
[----:B------:R-:W-:Y:S05]  /*68c0*/  BSYNC B1 ;  /* 0x0000000000017941 */ /* 0x000fea0003800000 */
.L_x_246:
[----:B-----5:R-:W-:Y:S01]  /*68d0*/  FMUL R12, R177, R156 ;  /* 0x0000009cb10c7220 */ /* 0x020fe20000400000 */
[----:B------:R-:W-:Y:S01]  /*68e0*/  ISETP.GT.AND P3, PT, R0, 0x58, P1 ;  /* 0x000000580000780c */ /* 0x000fe20000f64270 */
[----:B------:R-:W-:Y:S02]  /*68f0*/  BSSY B1, `(.L_x_248) ;  /* 0x0000005000017945 */ /* 0x000fe40003800000 */
[----:B------:R-:W-:-:S05]  /*6900*/  FFMA R69, R69, R155, R12 ;  /* 0x0000009b45457223 */ /* 0x000fca000000000c */
[----:B------:R0:W-:Y:S05]  /*6910*/  @P2 STG.E desc[UR36][R6.64+0x164], R69 ;  /* 0x0001644506002986 */ /* 0x0001ea000c101924 */
[----:B------:R-:W-:Y:S05]  /*6920*/  @!P3 BRA `(.L_x_249) ;  /* 0x000000000004b947 */ /* 0x000fea0003800000 */
[----:B------:R0:W5:Y:S02]  /*6930*/  LDG.E.LTC128B R177, desc[UR36][R10.64+0x160] ;  /* 0x000160240ab17981 */ /* 0x000164000c1e1920 */
.L_x_249:
[----:B------:R-:W-:Y:S05]  /*6940*/  BSYNC B1 ;  /* 0x0000000000017941 */ /* 0x000fea0003800000 */
.L_x_248:
[----:B0----5:R-:W-:Y:S01]  /*6950*/  FMUL R3, R177, R156 ;  /* 0x0000009cb1037220 */ /* 0x021fe20000400000 */
[----:B------:R-:W-:Y:S01]  /*6960*/  ISETP.GT.AND P2, PT, R0, 0x59, P1 ;  /* 0x000000590000780c */ /* 0x000fe20000f44270 */
[----:B------:R-:W-:Y:S02]  /*6970*/  BSSY B1, `(.L_x_250) ;  /* 0x0000005000017945 */ /* 0x000fe40003800000 */
[----:B------:R-:W-:-:S05]  /*6980*/  FFMA R3, R70, R155, R3 ;  /* 0x0000009b46037223 */ /* 0x000fca0000000003 */
[----:B------:R0:W-:Y:S05]  /*6990*/  @P3 STG.E desc[UR36][R8.64+0x160], R3 ;  /* 0x0001600308003986 */ /* 0x0001ea000c101924 */
[----:B------:R-:W-:Y:S05]  /*69a0*/  @!P2 BRA `(.L_x_251) ;  /* 0x000000000004a947 */ /* 0x000fea0003800000 */
[----:B------:R0:W5:Y:S02]  /*69b0*/  LDG.E.LTC128B R177, desc[UR36][R10.64+0x164] ;  /* 0x000164240ab17981 */ /* 0x000164000c1e1920 */
.L_x_251:
[----:B------:R-:W-:Y:S05]  /*69c0*/  BSYNC B1 ;  /* 0x0000000000017941 */ /* 0x000fea0003800000 */
.L_x_250:
[----:B-----5:R-:W-:Y:S01]  /*69d0*/  FMUL R12, R177, R156 ;  /* 0x0000009cb10c7220 */ /* 0x020fe20000400000 */
[----:B------:R-:W-:Y:S01]  /*69e0*/  ISETP.GT.AND P3, PT, R0, 0x60, P0 ;  /* 0x000000600000780c */ /* 0x000fe20000764270 */
[----:B------:R-:W-:Y:S02]  /*69f0*/  BSSY B1, `(.L_x_252) ;  /* 0x0000005000017945 */ /* 0x000fe40003800000 */
[----:B------:R-:W-:-:S05]  /*6a00*/  FFMA R71, R71, R155, R12 ;  /* 0x0000009b47477223 */ /* 0x000fca000000000c */
[----:B------:R0:W-:Y:S05]  /*6a10*/  @P2 STG.E desc[UR36][R8.64+0x164], R71 ;  /* 0x0001644708002986 */ /* 0x0001ea000c101924 */
[----:B------:R-:W-:Y:S05]  /*6a20*/  @!P3 BRA `(.L_x_253) ;  /* 0x000000000004b947 */ /* 0x000fea0003800000 */
[----:B------:R0:W5:Y:S02]  /*6a30*/  LDG.E.LTC128B R177, desc[UR36][R4.64+0x180] ;  /* 0x0001802404b17981 */ /* 0x000164000c1e1920 */
.L_x_253:
[----:B------:R-:W-:Y:S05]  /*6a40*/  BSYNC B1 ;  /* 0x0000000000017941 */ /* 0x000fea0003800000 */
.L_x_252:
[----:B0----5:R-:W-:Y:S01]  /*6a50*/  FMUL R3, R177, R156 ;  /* 0x0000009cb1037220 */ /* 0x021fe20000400000 */
[----:B------:R-:W-:Y:S01]  /*6a60*/  ISETP.GT.AND P2, PT, R0, 0x61, P0 ;  /* 0x000000610000780c */ /* 0x000fe20000744270 */
[----:B------:R-:W-:Y:S02]  /*6a70*/  BSSY B1, `(.L_x_254) ;  /* 0x0000005000017945 */ /* 0x000fe40003800000 */
[----:B------:R-:W-:-:S05]  /*6a80*/  FFMA R3, R72, R155, R3 ;  /* 0x0000009b48037223 */ /* 0x000fca0000000003 */
[----:B------:R0:W-:Y:S05]  /*6a90*/  @P3 STG.E desc[UR36][R6.64+0x180], R3 ;  /* 0x0001800306003986 */ /* 0x0001ea000c101924 */
[----:B------:R-:W-:Y:S05]  /*6aa0*/  @!P2 BRA `(.L_x_255) ;  /* 0x000000000004a947 */ /* 0x000fea0003800000 */
[----:B------:R0:W5:Y:S02]  /*6ab0*/  LDG.E.LTC128B R177, desc[UR36][R4.64+0x184] ;  /* 0x0001842404b17981 */ /* 0x000164000c1e1920 */
.L_x_255:
[----:B------:R-:W-:Y:S05]  /*6ac0*/  BSYNC B1 ;  /* 0x0000000000017941 */ /* 0x000fea0003800000 */
.L_x_254:
[----:B-----5:R-:W-:Y:S01]  /*6ad0*/  FMUL R12, R177, R156 ;  /* 0x0000009cb10c7220 */ /* 0x020fe20000400000 */
[----:B------:R-:W-:Y:S01]  /*6ae0*/  ISETP.GT.AND P3, PT, R0, 0x60, P1 ;  /* 0x000000600000780c */ /* 0x000fe20000f64270 */
[----:B------:R-:W-:Y:S02]  /*6af0*/  BSSY B1, `(.L_x_256) ;  /* 0x0000005000017945 */ /* 0x000fe40003800000 */
[----:B------:R-:W-:-:S05]  /*6b00*/  FFMA R73, R73, R155, R12 ;  /* 0x0000009b49497223 */ /* 0x000fca000000000c */
[----:B------:R0:W-:Y:S05]  /*6b10*/  @P2 STG.E desc[UR36][R6.64+0x184], R73 ;  /* 0x0001844906002986 */ /* 0x0001ea000c101924 */
[----:B------:R-:W-:Y:S05]  /*6b20*/  @!P3 BRA `(.L_x_257) ;  /* 0x000000000004b947 */ /* 0x000fea0003800000 */
[----:B------:R0:W5:Y:S02]  /*6b30*/  LDG.E.LTC128B R177, desc[UR36][R10.64+0x180] ;  /* 0x000180240ab17981 */ /* 0x000164000c1e1920 */
.L_x_257:
[----:B------:R-:W-:Y:S05]  /*6b40*/  BSYNC B1 ;  /* 0x0000000000017941 */ /* 0x000fea0003800000 */
.L_x_256:
[----:B0----5:R-:W-:Y:S01]  /*6b50*/  FMUL R3, R177, R156 ;  /* 0x0000009cb1037220 */ /* 0x021fe20000400000 */
[----:B------:R-:W-:Y:S01]  /*6b60*/  ISETP.GT.AND P2, PT, R0, 0x61, P1 ;  /* 0x000000610000780c */ /* 0x000fe20000f44270 */
[----:B------:R-:W-:Y:S02]  /*6b70*/  BSSY B1, `(.L_x_258) ;  /* 0x0000005000017945 */ /* 0x000fe40003800000 */
[----:B------:R-:W-:-:S05]  /*6b80*/  FFMA R3, R74, R155, R3 ;  /* 0x0000009b4a037223 */ /* 0x000fca0000000003 */
[----:B------:R0:W-:Y:S05]  /*6b90*/  @P3 STG.E desc[UR36][R8.64+0x180], R3 ;  /* 0x0001800308003986 */ /* 0x0001ea000c101924 */
[----:B------:R-:W-:Y:S05]  /*6ba0*/  @!P2 BRA `(.L_x_259) ;  /* 0x000000000004a947 */ /* 0x000fea0003800000 */
[----:B------:R0:W5:Y:S02]  /*6bb0*/  LDG.E.LTC128B R177, desc[UR36][R10.64+0x184] ;  /* 0x000184240ab17981 */ /* 0x000164000c1e1920 */
.L_x_259:
[----:B------:R-:W-:Y:S05]  /*6bc0*/  BSYNC B1 ;  /* 0x0000000000017941 */ /* 0x000fea0003800000 */
.L_x_258:
[----:B-----5:R-:W-:Y:S01]  /*6bd0*/  FMUL R12, R177, R156 ;  /* 0x0000009cb10c7220 */ /* 0x020fe20000400000 */
[----:B------:R-:W-:Y:S01]  /*6be0*/  ISETP.GT.AND P3, PT, R0, 0x68, P0 ;  /* 0x000000680000780c */ /* 0x000fe20000764270 */
[----:B------:R-:W-:Y:S02]  /*6bf0*/  BSSY B1, `(.L_x_260) ;  /* 0x0000005000017945 */ /* 0x000fe40003800000 */
[----:B------:R-:W-:-:S05]  /*6c00*/  FFMA R75, R75, R155, R12 ;  /* 0x0000009b4b4b7223 */ /* 0x000fca000000000c */
[----:B------:R0:W-:Y:S05]  /*6c10*/  @P2 STG.E desc[UR36][R8.64+0x184], R75 ;  /* 0x0001844b08002986 */ /* 0x0001ea000c101924 */
[----:B------:R-:W-:Y:S05]  /*6c20*/  @!P3 BRA `(.L_x_261) ;  /* 0x000000000004b947 */ /* 0x000fea0003800000 */
[----:B------:R0:W5:Y:S02]  /*6c30*/  LDG.E.LTC128B R177, desc[UR36][R4.64+0x1a0] ;  /* 0x0001a02404b17981 */ /* 0x000164000c1e1920 */
.L_x_261:
[----:B------:R-:W-:Y:S05]  /*6c40*/  BSYNC B1 ;  /* 0x0000000000017941 */ /* 0x000fea0003800000 */
.L_x_260:
[----:B0----5:R-:W-:Y:S01]  /*6c50*/  FMUL R3, R177, R156 ;  /* 0x0000009cb1037220 */ /* 0x021fe20000400000 */
[----:B------:R-:W-:Y:S01]  /*6c60*/  ISETP.GT.AND P2, PT, R0, 0x69, P0 ;  /* 0x000000690000780c */ /* 0x000fe20000744270 */
[----:B------:R-:W-:Y:S02]  /*6c70*/  BSSY B1, `(.L_x_262) ;  /* 0x0000005000017945 */ /* 0x000fe40003800000 */
[----:B------:R-:W-:-:S05]  /*6c80*/  FFMA R3, R76, R155, R3 ;  /* 0x0000009b4c037223 */ /* 0x000fca0000000003 */
[----:B------:R0:W-:Y:S05]  /*6c90*/  @P3 STG.E desc[UR36][R6.64+0x1a0], R3 ;  /* 0x0001a00306003986 */ /* 0x0001ea000c101924 */
[----:B------:R-:W-:Y:S05]  /*6ca0*/  @!P2 BRA `(.L_x_263) ;  /* 0x000000000004a947 */ /* 0x000fea0003800000 */
[----:B------:R0:W5:Y:S02]  /*6cb0*/  LDG.E.LTC128B R177, desc[UR36][R4.64+0x1a4] ;  /* 0x0001a42404b17981 */ /* 0x000164000c1e1920 */
.L_x_263:
[----:B------:R-:W-:Y:S05]  /*6cc0*/  BSYNC B1 ;  /* 0x0000000000017941 */ /* 0x000fea0003800000 */
.L_x_262:
[----:B-----5:R-:W-:Y:S01]  /*6cd0*/  FMUL R12, R177, R156 ;  /* 0x0000009cb10c7220 */ /* 0x020fe20000400000 */
[----:B------:R-:W-:Y:S01]  /*6ce0*/  ISETP.GT.AND P3, PT, R0, 0x68, P1 ;  /* 0x000000680000780c */ /* 0x000fe20000f64270 */
[----:B------:R-:W-:Y:S02]  /*6cf0*/  BSSY B1, `(.L_x_264) ;  /* 0x0000005000017945 */ /* 0x000fe40003800000 */
[----:B------:R-:W-:-:S05]  /*6d00*/  FFMA R77, R77, R155, R12 ;  /* 0x0000009b4d4d7223 */ /* 0x000fca000000000c */
[----:B------:R0:W-:Y:S05]  /*6d10*/  @P2 STG.E desc[UR36][R6.64+0x1a4], R77 ;  /* 0x0001a44d06002986 */ /* 0x0001ea000c101924 */
[----:B------:R-:W-:Y:S05]  /*6d20*/  @!P3 BRA `(.L_x_265) ;  /* 0x000000000004b947 */ /* 0x000fea0003800000 */
[----:B------:R0:W5:Y:S02]  /*6d30*/  LDG.E.LTC128B R177, desc[UR36][R10.64+0x1a0] ;  /* 0x0001a0240ab17981 */ /* 0x000164000c1e1920 */
.L_x_265:
[----:B------:R-:W-:Y:S05]  /*6d40*/  BSYNC B1 ;  /* 0x0000000000017941 */ /* 0x000fea0003800000 */
.L_x_264:
[----:B0----5:R-:W-:Y:S01]  /*6d50*/  FMUL R3, R177, R156 ;  /* 0x0000009cb1037220 */ /* 0x021fe20000400000 */
[----:B------:R-:W-:Y:S01]  /*6d60*/  ISETP.GT.AND P2, PT, R0, 0x69, P1 ;  /* 0x000000690000780c */ /* 0x000fe20000f44270 */
[----:B------:R-:W-:Y:S02]  /*6d70*/  BSSY B1, `(.L_x_266) ;  /* 0x0000005000017945 */ /* 0x000fe40003800000 */
[----:B------:R-:W-:-:S05]  /*6d80*/  FFMA R3, R78, R155, R3 ;  /* 0x0000009b4e037223 */ /* 0x000fca0000000003 */
[----:B------:R0:W-:Y:S05]  /*6d90*/  @P3 STG.E desc[UR36][R8.64+0x1a0], R3 ;  /* 0x0001a00308003986 */ /* 0x0001ea000c101924 */
[----:B------:R-:W-:Y:S05]  /*6da0*/  @!P2 BRA `(.L_x_267) ;  /* 0x000000000004a947 */ /* 0x000fea0003800000 */
[----:B------:R0:W5:Y:S02]  /*6db0*/  LDG.E.LTC128B R177, desc[UR36][R10.64+0x1a4] ;  /* 0x0001a4240ab17981 */ /* 0x000164000c1e1920 */
.L_x_267:
[----:B------:R-:W-:Y:S05]  /*6dc0*/  BSYNC B1 ;  /* 0x0000000000017941 */ /* 0x000fea0003800000 */
.L_x_266:
[----:B-----5:R-:W-:Y:S01]  /*6dd0*/  FMUL R12, R177, R156 ;  /* 0x0000009cb10c7220 */ /* 0x020fe20000400000 */
[----:B------:R-:W-:Y:S01]  /*6de0*/  ISETP.GT.AND P3, PT, R0, 0x70, P0 ;  /* 0x000000700000780c */ /* 0x000fe20000764270 */
[----:B------:R-:W-:Y:S02]  /*6df0*/  BSSY B1, `(.L_x_268) ;  /* 0x0000005000017945 */ /* 0x000fe40003800000 */
[----:B------:R-:W-:-:S05]  /*6e00*/  FFMA R79, R79, R155, R12 ;  /* 0x0000009b4f4f7223 */ /* 0x000fca000000000c */
[----:B------:R0:W-:Y:S05]  /*6e10*/  @P2 STG.E desc[UR36][R8.64+0x1a4], R79 ;  /* 0x0001a44f08002986 */ /* 0x0001ea000c101924 */
[----:B------:R-:W-:Y:S05]  /*6e20*/  @!P3 BRA `(.L_x_269) ;  /* 0x000000000004b947 */ /* 0x000fea0003800000 */
[----:B------:R0:W5:Y:S02]  /*6e30*/  LDG.E.LTC128B R177, desc[UR36][R4.64+0x1c0] ;  /* 0x0001c02404b17981 */ /* 0x000164000c1e1920 */
.L_x_269:
[----:B------:R-:W-:Y:S05]  /*6e40*/  BSYNC B1 ;  /* 0x0000000000017941 */ /* 0x000fea0003800000 */
.L_x_268:
[----:B0----5:R-:W-:Y:S01]  /*6e50*/  FMUL R3, R177, R156 ;  /* 0x0000009cb1037220 */ /* 0x021fe20000400000 */
[----:B------:R-:W-:Y:S01]  /*6e60*/  ISETP.GT.AND P2, PT, R0, 0x71, P0 ;  /* 0x000000710000780c */ /* 0x000fe20000744270 */
[----:B------:R-:W-:Y:S02]  /*6e70*/  BSSY B1, `(.L_x_270) ;  /* 0x0000005000017945 */ /* 0x000fe40003800000 */
[----:B------:R-:W-:-:S05]  /*6e80*/  FFMA R3, R80, R155, R3 ;  /* 0x0000009b50037223 */ /* 0x000fca0000000003 */
[----:B------:R0:W-:Y:S05]  /*6e90*/  @P3 STG.E desc[UR36][R6.64+0x1c0], R3 ;  /* 0x0001c00306003986 */ /* 0x0001ea000c101924 */
[----:B------:R-:W-:Y:S05]  /*6ea0*/  @!P2 BRA `(.L_x_271) ;  /* 0x000000000004a947 */ /* 0x000fea0003800000 */
[----:B------:R0:W5:Y:S02]  /*6eb0*/  LDG.E.LTC128B R177, desc[UR36][R4.64+0x1c4] ;  /* 0x0001c42404b17981 */ /* 0x000164000c1e1920 */
.L_x_271:
[----:B------:R-:W-:Y:S05]  /*6ec0*/  BSYNC B1 ;  /* 0x0000000000017941 */ /* 0x000fea0003800000 */
.L_x_270:
[----:B-----5:R-:W-:Y:S01]  /*6ed0*/  FMUL R12, R177, R156 ;  /* 0x0000009cb10c7220 */ /* 0x020fe20000400000 */
[----:B------:R-:W-:Y:S01]  /*6ee0*/  ISETP.GT.AND P3, PT, R0, 0x70, P1 ;  /* 0x000000700000780c */ /* 0x000fe20000f64270 */
[----:B------:R-:W-:Y:S02]  /*6ef0*/  BSSY B1, `(.L_x_272) ;  /* 0x0000005000017945 */ /* 0x000fe40003800000 */
[----:B------:R-:W-:-:S05]  /*6f00*/  FFMA R81, R81, R155, R12 ;  /* 0x0000009b51517223 */ /* 0x000fca000000000c */
[----:B------:R0:W-:Y:S05]  /*6f10*/  @P2 STG.E desc[UR36][R6.64+0x1c4], R81 ;  /* 0x0001c45106002986 */ /* 0x0001ea000c101924 */
[----:B------:R-:W-:Y:S05]  /*6f20*/  @!P3 BRA `(.L_x_273) ;  /* 0x000000000004b947 */ /* 0x000fea0003800000 */
[----:B------:R0:W5:Y:S02]  /*6f30*/  LDG.E.LTC128B R177, desc[UR36][R10.64+0x1c0] ;  /* 0x0001c0240ab17981 */ /* 0x000164000c1e1920 */
.L_x_273:
[----:B------:R-:W-:Y:S05]  /*6f40*/  BSYNC B1 ;  /* 0x0000000000017941 */ /* 0x000fea0003800000 */
.L_x_272:
[----:B0----5:R-:W-:Y:S01]  /*6f50*/  FMUL R3, R177, R156 ;  /* 0x0000009cb1037220 */ /* 0x021fe20000400000 */
[----:B------:R-:W-:Y:S01]  /*6f60*/  ISETP.GT.AND P2, PT, R0, 0x71, P1 ;  /* 0x000000710000780c */ /* 0x000fe20000f44270 */
[----:B------:R-:W-:Y:S02]  /*6f70*/  BSSY B1, `(.L_x_274) ;  /* 0x0000005000017945 */ /* 0x000fe40003800000 */
[----:B------:R-:W-:-:S05]  /*6f80*/  FFMA R3, R82, R155, R3 ;  /* 0x0000009b52037223 */ /* 0x000fca0000000003 */
[----:B------:R0:W-:Y:S05]  /*6f90*/  @P3 STG.E desc[UR36][R8.64+0x1c0], R3 ;  /* 0x0001c00308003986 */ /* 0x0001ea000c101924 */
[----:B------:R-:W-:Y:S05]  /*6fa0*/  @!P2 BRA `(.L_x_275) ;  /* 0x000000000004a947 */ /* 0x000fea0003800000 */
[----:B------:R0:W5:Y:S02]  /*6fb0*/  LDG.E.LTC128B R177, desc[UR36][R10.64+0x1c4] ;  /* 0x0001c4240ab17981 */ /* 0x000164000c1e1920 */
.L_x_275:
[----:B------:R-:W-:Y:S05]  /*6fc0*/  BSYNC B1 ;  /* 0x0000000000017941 */ /* 0x000fea0003800000 */
.L_x_274:
[----:B-----5:R-:W-:Y:S01]  /*6fd0*/  FMUL R12, R177, R156 ;  /* 0x0000009cb10c7220 */ /* 0x020fe20000400000 */
[----:B------:R-:W-:Y:S01]  /*6fe0*/  ISETP.GT.AND P3, PT, R0, 0x78, P0 ;  /* 0x000000780000780c */ /* 0x000fe20000764270 */
[----:B------:R-:W-:Y:S02]  /*6ff0*/  BSSY B1, `(.L_x_276) ;  /* 0x0000005000017945 */ /* 0x000fe40003800000 */
[----:B------:R-:W-:-:S05]  /*7000*/  FFMA R83, R83, R155, R12 ;  /* 0x0000009b53537223 */ /* 0x000fca000000000c */
[----:B------:R0:W-:Y:S05]  /*7010*/  @P2 STG.E desc[UR36][R8.64+0x1c4], R83 ;  /* 0x0001c45308002986 */ /* 0x0001ea000c101924 */
[----:B------:R-:W-:Y:S05]  /*7020*/  @!P3 BRA `(.L_x_277) ;  /* 0x000000000004b947 */ /* 0x000fea0003800000 */
[----:B------:R0:W5:Y:S02]  /*7030*/  LDG.E.LTC128B R177, desc[UR36][R4.64+0x1e0] ;  /* 0x0001e02404b17981 */ /* 0x000164000c1e1920 */
.L_x_277:
[----:B------:R-:W-:Y:S05]  /*7040*/  BSYNC B1 ;  /* 0x0000000000017941 */ /* 0x000fea0003800000 */
.L_x_276:
[----:B0----5:R-:W-:Y:S01]  /*7050*/  FMUL R3, R177, R156 ;  /* 0x0000009cb1037220 */ /* 0x021fe20000400000 */
[----:B------:R-:W-:Y:S01]  /*7060*/  ISETP.GT.AND P0, PT, R0, 0x79, P0 ;  /* 0x000000790000780c */ /* 0x000fe20000704270 */
[----:B------:R-:W-:Y:S02]  /*7070*/  BSSY B1, `(.L_x_278) ;  /* 0x0000005000017945 */ /* 0x000fe40003800000 */
[----:B------:R-:W-:-:S05]  /*7080*/  FFMA R3, R84, R155, R3 ;  /* 0x0000009b54037223 */ /* 0x000fca0000000003 */
[----:B------:R0:W-:Y:S05]  /*7090*/  @P3 STG.E desc[UR36][R6.64+0x1e0], R3 ;  /* 0x0001e00306003986 */ /* 0x0001ea000c101924 */
[----:B------:R-:W-:Y:S05]  /*70a0*/  @!P0 BRA `(.L_x_279) ;  /* 0x0000000000048947 */ /* 0x000fea0003800000 */
[----:B------:R0:W5:Y:S02]  /*70b0*/  LDG.E.LTC128B R177, desc[UR36][R4.64+0x1e4] ;  /* 0x0001e42404b17981 */ /* 0x000164000c1e1920 */
.L_x_279:
[----:B------:R-:W-:Y:S05]  /*70c0*/  BSYNC B1 ;  /* 0x0000000000017941 */ /* 0x000fea0003800000 */
.L_x_278:
[----:B0-2--5:R-:W-:Y:S01]  /*70d0*/  FMUL R4, R177, R156 ;  /* 0x0000009cb1047220 */ /* 0x025fe20000400000 */
[----:B------:R-:W-:Y:S01]  /*70e0*/  ISETP.GT.AND P2, PT, R0, 0x78, P1 ;  /* 0x000000780000780c */ /* 0x000fe20000f44270 */
[----:B------:R-:W-:Y:S02]  /*70f0*/  BSSY B1, `(.L_x_280) ;  /* 0x0000005000017945 */ /* 0x000fe40003800000 */
[----:B------:R-:W-:-:S05]  /*7100*/  FFMA R85, R85, R155, R4 ;  /* 0x0000009b55557223 */ /* 0x000fca0000000004 */
[----:B------:R0:W-:Y:S05]  /*7110*/  @P0 STG.E desc[UR36][R6.64+0x1e4], R85 ;  /* 0x0001e45506000986 */ /* 0x0001ea000c101924 */
[----:B------:R-:W-:Y:S05]  /*7120*/  @!P2 BRA `(.L_x_281) ;  /* 0x000000000004a947 */ /* 0x000fea0003800000 */
[----:B------:R2:W5:Y:S02]  /*7130*/  LDG.E.LTC128B R177, desc[UR36][R10.64+0x1e0] ;  /* 0x0001e0240ab17981 */ /* 0x000564000c1e1920 */
.L_x_281:
[----:B------:R-:W-:Y:S05]  /*7140*/  BSYNC B1 ;  /* 0x0000000000017941 */ /* 0x000fea0003800000 */
.L_x_280:
[----:B-----5:R-:W-:Y:S01]  /*7150*/  FMUL R3, R177, R156 ;  /* 0x0000009cb1037220 */ /* 0x020fe20000400000 */
[----:B------:R-:W-:Y:S01]  /*7160*/  @P2 IMAD.MOV.U32 R4, RZ, RZ, R8 ;  /* 0x000000ffff042224 */ /* 0x000fe200078e0008 */
[----:B------:R-:W-:Y:S01]  /*7170*/  ISETP.GT.AND P1, PT, R0, 0x79, P1 ;  /* 0x000000790000780c */ /* 0x000fe20000f24270 */
[----:B------:R-:W-:Y:S02]  /*7180*/  @P2 IMAD.MOV.U32 R5, RZ, RZ, R9 ;  /* 0x000000ffff052224 */ /* 0x000fe400078e0009 */
[----:B------:R-:W-:Y:S01]  /*7190*/  FFMA R3, R86, R155, R3 ;  /* 0x0000009b56037223 */ /* 0x000fe20000000003 */
[----:B------:R-:W-:Y:S04]  /*71a0*/  BSSY B1, `(.L_x_282) ;  /* 0x0000004000017945 */ /* 0x000fe80003800000 */
[----:B------:R0:W-:Y:S05]  /*71b0*/  @P2 STG.E desc[UR36][R4.64+0x1e0], R3 ;  /* 0x0001e00304002986 */ /* 0x0001ea000c101924 */
[----:B------:R-:W-:Y:S05]  /*71c0*/  @!P1 BRA `(.L_x_283) ;  /* 0x0000000000049947 */ /* 0x000fea0003800000 */
[----:B------:R0:W5:Y:S02]  /*71d0*/  LDG.E.LTC128B R177, desc[UR36][R10.64+0x1e4] ;  /* 0x0001e4240ab17981 */ /* 0x000164000c1e1920 */
.L_x_283:
[----:B------:R-:W-:Y:S05]  /*71e0*/  BSYNC B1 ;  /* 0x0000000000017941 */ /* 0x000fea0003800000 */
.L_x_282:
[----:B-----5:R-:W-:-:S04]  /*71f0*/  FMUL R0, R177, R156 ;  /* 0x0000009cb1007220 */ /* 0x020fc80000400000 */
[----:B------:R-:W-:Y:S01]  /*7200*/  FFMA R87, R87, R155, R0 ;  /* 0x0000009b57577223 */ /* 0x000fe20000000000 */
[----:B------:R-:W-:Y:S06]  /*7210*/  @!P1 BRA `(.L_x_284) ;  /* 0x0000001c002c9947 */ /* 0x000fec0003800000 */
[----:B------:R0:W-:Y:S01]  /*7220*/  STG.E desc[UR36][R8.64+0x1e4], R87 ;  /* 0x0001e45708007986 */ /* 0x0001e2000c101924 */
[----:B------:R-:W-:Y:S05]  /*7230*/  BRA `(.L_x_284) ;  /* 0x0000001c00247947 */ /* 0x000fea0003800000 */
.L_x_33:
[----:B------:R-:W-:Y:S01]  /*7240*/  ULDC.64 UR4, c[0x0][0x5c0] ;  /* 0x0001700000047ab9 */ /* 0x000fe20000000a00 */
[----:B------:R-:W-:Y:S01]  /*7250*/  ISETP.GT.AND P4, PT, R0, 0x1, P0 ;  /* 0x000000010000780c */ /* 0x000fe20000784270 */
[-C--:B------:R-:W-:Y:S01]  /*7260*/  FMUL R13, R88, R155.reuse ;  /* 0x0000009b580d7220 */ /* 0x080fe20000400000 */
[C---:B------:R-:W-:Y:S01]  /*7270*/  LEA R8, P1, R170.reuse, UR4, 0x2 ;  /* 0x00000004aa087c11 */ /* 0x040fe2000f8210ff */
[-C--:B------:R-:W-:Y:S01]  /*7280*/  FMUL R89, R89, R155.reuse ;  /* 0x0000009b59597220 */ /* 0x080fe20000400000 */
[----:B------:R-:W-:Y:S01]  /*7290*/  ISETP.GT.AND P2, PT, R3, 0x8, PT ;  /* 0x000000080300780c */ /* 0x000fe20003f44270 */
[-C--:B------:R-:W-:Y:S01]  /*72a0*/  FMUL R91, R91, R155.reuse ;  /* 0x0000009b5b5b7220 */ /* 0x080fe20000400000 */
[----:B------:R-:W-:Y:S01]  /*72b0*/  LEA.HI.X R9, R170, UR5, R173, 0x2, P1 ;  /* 0x00000005aa097c11 */ /* 0x000fe200088f14ad */
[-C--:B------:R-:W-:Y:S01]  /*72c0*/  FMUL R15, R92, R155.reuse ;  /* 0x0000009b5c0f7220 */ /* 0x080fe20000400000 */
[----:B------:R-:W-:Y:S01]  /*72d0*/  SHF.L.U32 R7, R4, 0x5, RZ ;  /* 0x0000000504077819 */ /* 0x000fe200000006ff */
[-C--:B------:R-:W-:Y:S01]  /*72e0*/  FMUL R93, R93, R155.reuse ;  /* 0x0000009b5d5d7220 */ /* 0x080fe20000400000 */
[C---:B------:R-:W-:Y:S01]  /*72f0*/  ISETP.GT.AND P1, PT, R0.reuse, RZ, P2 ;  /* 0x000000ff0000720c */ /* 0x040fe20001724270 */
[----:B------:R0:W-:Y:S01]  /*7300*/  @P3 STG.E desc[UR36][R8.64], R13 ;  /* 0x0000000d08003986 */ /* 0x0001e2000c101924 */
[----:B------:R-:W-:Y:S01]  /*7310*/  ISETP.GT.AND P3, PT, R0, 0x1, P2 ;  /* 0x000000010000780c */ /* 0x000fe20001764270 */
[-C--:B------:R-:W-:Y:S01]  /*7320*/  FMUL R21, R94, R155.reuse ;  /* 0x0000009b5e157220 */ /* 0x080fe20000400000 */
[----:B------:R-:W-:Y:S01]  /*7330*/  SHF.L.U64.HI R6, R4, 0x5, R5 ;  /* 0x0000000504067819 */ /* 0x000fe20000010205 */
[----:B------:R-:W-:Y:S01]  /*7340*/  @P4 STG.E desc[UR36][R8.64+0x4], R89 ;  /* 0x0000045908004986 */ /* 0x000fe2000c101924 */
[----:B------:R-:W-:Y:S01]  /*7350*/  IADD3 R10, P5, R7, R8, RZ ;  /* 0x00000008070a7210 */ /* 0x000fe20007fbe0ff */
[-C--:B------:R-:W-:Y:S01]  /*7360*/  FMUL R95, R95, R155.reuse ;  /* 0x0000009b5f5f7220 */ /* 0x080fe20000400000 */
[----:B------:R-:W-:Y:S01]  /*7370*/  ISETP.GT.AND P4, PT, R0, 0x8, P0 ;  /* 0x000000080000780c */ /* 0x000fe20000784270 */
[-C--:B------:R-:W-:Y:S01]  /*7380*/  FMUL R97, R97, R155.reuse ;  /* 0x0000009b61617220 */ /* 0x080fe20000400000 */
[-C--:B------:R-:W-:Y:S01]  /*7390*/  FMUL R99, R99, R155.reuse ;  /* 0x0000009b63637220 */ /* 0x080fe20000400000 */
[----:B------:R-:W-:Y:S01]  /*73a0*/  IMAD.X R11, R6, 0x1, R9, P5 ;  /* 0x00000001060b7824 */ /* 0x000fe200028e0609 */
[----:B------:R-:W-:Y:S01]  /*73b0*/  ISETP.GT.AND P5, PT, R0, 0x9, P0 ;  /* 0x000000090000780c */ /* 0x000fe200007a4270 */
[-C--:B0-----:R-:W-:Y:S01]  /*73c0*/  FMUL R13, R90, R155.reuse ;  /* 0x0000009b5a0d7220 */ /* 0x081fe20000400000 */
[-C--:B------:R-:W-:Y:S01]  /*73d0*/  FMUL R101, R101, R155.reuse ;  /* 0x0000009b65657220 */ /* 0x080fe20000400000 */
[-C--:B------:R-:W-:Y:S01]  /*73e0*/  FMUL R103, R103, R155.reuse ;  /* 0x0000009b67677220 */ /* 0x080fe20000400000 */
[-C--:B------:R-:W-:Y:S01]  /*73f0*/  FMUL R105, R105, R155.reuse ;  /* 0x0000009b69697220 */ /* 0x080fe20000400000 */
[-C--:B------:R-:W-:Y:S01]  /*7400*/  FMUL R107, R107, R155.reuse ;  /* 0x0000009b6b6b7220 */ /* 0x080fe20000400000 */
[----:B------:R0:W-:Y:S01]  /*7410*/  @P1 STG.E desc[UR36][R10.64], R13 ;  /* 0x0000000d0a001986 */ /* 0x0001e2000c101924 */
[C---:B------:R-:W-:Y:S01]  /*7420*/  ISETP.GT.AND P1, PT, R0.reuse, 0x8, P2 ;  /* 0x000000080000780c */ /* 0x040fe20001724270 */
[-C--:B------:R-:W-:Y:S01]  /*7430*/  FMUL R109, R109, R155.reuse ;  /* 0x0000009b6d6d7220 */ /* 0x080fe20000400000 */
[-C--:B------:R-:W-:Y:S01]  /*7440*/  FMUL R111, R111, R155.reuse ;  /* 0x0000009b6f6f7220 */ /* 0x080fe20000400000 */
[----:B------:R-:W-:Y:S01]  /*7450*/  @P3 STG.E desc[UR36][R10.64+0x4], R91 ;  /* 0x0000045b0a003986 */ /* 0x000fe2000c101924 */
[C---:B------:R-:W-:Y:S01]  /*7460*/  ISETP.GT.AND P3, PT, R0.reuse, 0x9, P2 ;  /* 0x000000090000780c */ /* 0x040fe20001764270 */
[-C--:B------:R-:W-:Y:S01]  /*7470*/  FMUL R113, R113, R155.reuse ;  /* 0x0000009b71717220 */ /* 0x080fe20000400000 */
[-C--:B------:R-:W-:Y:S01]  /*7480*/  FMUL R115, R115, R155.reuse ;  /* 0x0000009b73737220 */ /* 0x080fe20000400000 */
[----:B------:R1:W-:Y:S01]  /*7490*/  @P4 STG.E desc[UR36][R8.64+0x20], R15 ;  /* 0x0000200f08004986 */ /* 0x0003e2000c101924 */
[C---:B------:R-:W-:Y:S01]  /*74a0*/  ISETP.GT.AND P4, PT, R0.reuse, 0x10, P0 ;  /* 0x000000100000780c */ /* 0x040fe20000784270 */
[-C--:B------:R-:W-:Y:S01]  /*74b0*/  FMUL R117, R117, R155.reuse ;  /* 0x0000009b75757220 */ /* 0x080fe20000400000 */
[-C--:B------:R-:W-:Y:S01]  /*74c0*/  FMUL R119, R119, R155.reuse ;  /* 0x0000009b77777220 */ /* 0x080fe20000400000 */
[----:B------:R-:W-:Y:S01]  /*74d0*/  @P5 STG.E desc[UR36][R8.64+0x24], R93 ;  /* 0x0000245d08005986 */ /* 0x000fe2000c101924 */
[----:B------:R-:W-:Y:S01]  /*74e0*/  ISETP.GT.AND P5, PT, R0, 0x11, P0 ;  /* 0x000000110000780c */ /* 0x000fe200007a4270 */
[-C--:B0-----:R-:W-:Y:S01]  /*74f0*/  FMUL R13, R96, R155.reuse ;  /* 0x0000009b600d7220 */ /* 0x081fe20000400000 */
[-C--:B------:R-:W-:Y:S01]  /*7500*/  FMUL R121, R121, R155.reuse ;  /* 0x0000009b79797220 */ /* 0x080fe20000400000 */
[----:B------:R0:W-:Y:S01]  /*7510*/  @P1 STG.E desc[UR36][R10.64+0x20], R21 ;  /* 0x000020150a001986 */ /* 0x0001e2000c101924 */
[C---:B------:R-:W-:Y:S01]  /*7520*/  ISETP.GT.AND P1, PT, R0.reuse, 0x10, P2 ;  /* 0x000000100000780c */ /* 0x040fe20001724270 */
[-C--:B------:R-:W-:Y:S01]  /*7530*/  FMUL R123, R123, R155.reuse ;  /* 0x0000009b7b7b7220 */ /* 0x080fe20000400000 */
[-C--:B------:R-:W-:Y:S01]  /*7540*/  FMUL R125, R125, R155.reuse ;  /* 0x0000009b7d7d7220 */ /* 0x080fe20000400000 */
[----:B------:R-:W-:Y:S01]  /*7550*/  @P3 STG.E desc[UR36][R10.64+0x24], R95 ;  /* 0x0000245f0a003986 */ /* 0x000fe2000c101924 */
[----:B------:R-:W-:Y:S01]  /*7560*/  ISETP.GT.AND P3, PT, R0, 0x11, P2 ;  /* 0x000000110000780c */ /* 0x000fe20001764270 */
[-C--:B-1----:R-:W-:Y:S01]  /*7570*/  FMUL R15, R98, R155.reuse ;  /* 0x0000009b620f7220 */ /* 0x082fe20000400000 */
        /* <DEDUP_REMOVED lines=26> */
[----:B------:R-:W-:Y:S01]  /*7720*/  ISETP.GT.AND P1, PT, R0, 0x20, P2 ;  /* 0x000000200000780c */ /* 0x000fe20001724270 */
[-C--:B------:R-:W-:Y:S01]  /*7730*/  FMUL R147, R147, R155.reuse ;  /* 0x0000009b93937220 */ /* 0x080fe20000400000 */
[----:B------:R-:W-:Y:S01]  /*7740*/  IMAD.SHL.U32 R23, R4, 0x200, RZ ;  /* 0x0000020004177824 */ /* 0x000fe200078e00ff */
[----:B------:R-:W-:Y:S01]  /*7750*/  @P3 STG.E desc[UR36][R10.64+0x64], R103 ;  /* 0x000064670a003986 */ /* 0x000fe2000c101924 */
[----:B------:R-:W-:Y:S01]  /*7760*/  ISETP.GT.AND P3, PT, R0, 0x21, P2 ;  /* 0x000000210000780c */ /* 0x000fe20001764270 */
[-C--:B-1----:R-:W-:Y:S01]  /*7770*/  FMUL R21, R106, R155.reuse ;  /* 0x0000009b6a157220 */ /* 0x082fe20000400000 */
[-C--:B------:R-:W-:Y:S01]  /*7780*/  FMUL R149, R149, R155.reuse ;  /* 0x0000009b95957220 */ /* 0x080fe20000400000 */
[----:B------:R1:W-:Y:S01]  /*7790*/  @P4 STG.E desc[UR36][R8.64+0x80], R15 ;  /* 0x0000800f08004986 */ /* 0x0003e2000c101924 */
[----:B------:R-:W-:Y:S01]  /*77a0*/  ISETP.GT.AND P4, PT, R0, 0x28, P0 ;  /* 0x000000280000780c */ /* 0x000fe20000784270 */
[-C--:B------:R-:W-:Y:S01]  /*77b0*/  FMUL R151, R151, R155.reuse ;  /* 0x0000009b97977220 */ /* 0x080fe20000400000 */
[----:B------:R-:W-:Y:S01]  /*77c0*/  SHF.L.U64.HI R5, R4, 0x9, R5 ;  /* 0x0000000904057819 */ /* 0x000fe20000010205 */
        /* <DEDUP_REMOVED lines=86> */
[----:B------:R-:W-:-:S02]  /*7d30*/  FMUL R87, R87, R155 ;  /* 0x0000009b57577220 */ /* 0x000fc40000400000 */
[----:B------:R-:W-:Y:S01]  /*7d40*/  @P3 STG.E desc[UR36][R10.64+0x124], R127 ;  /* 0x0001247f0a003986 */ /* 0x000fe2000c101924 */
[----:B------:R-:W-:Y:S01]  /*7d50*/  ISETP.GT.AND P3, PT, R0, 0x51, P2 ;  /* 0x000000510000780c */ /* 0x000fe20001764270 */
[----:B-1----:R-:W-:Y:S02]  /*7d60*/  FMUL R21, R130, R155 ;  /* 0x0000009b82157220 */ /* 0x002fe40000400000 */
[----:B------:R1:W-:Y:S01]  /*7d70*/  @P4 STG.E desc[UR36][R8.64+0x140], R15 ;  /* 0x0001400f08004986 */ /* 0x0003e2000c101924 */
[----:B------:R-:W-:-:S03]  /*7d80*/  ISETP.GT.AND P4, PT, R0, 0x58, P0 ;  /* 0x000000580000780c */ /* 0x000fc60000784270 */
[----:B------:R-:W-:Y:S01]  /*7d90*/  @P5 STG.E desc[UR36][R8.64+0x144], R129 ;  /* 0x0001448108005986 */ /* 0x000fe2000c101924 */
[----:B------:R-:W-:Y:S01]  /*7da0*/  ISETP.GT.AND P5, PT, R0, 0x59, P0 ;  /* 0x000000590000780c */ /* 0x000fe200007a4270 */
[----:B0-----:R-:W-:Y:S02]  /*7db0*/  FMUL R13, R132, R155 ;  /* 0x0000009b840d7220 */ /* 0x001fe40000400000 */
[----:B------:R0:W-:Y:S01]  /*7dc0*/  @P1 STG.E desc[UR36][R10.64+0x140], R21 ;  /* 0x000140150a001986 */ /* 0x0001e2000c101924 */
[----:B------:R-:W-:-:S03]  /*7dd0*/  ISETP.GT.AND P1, PT, R0, 0x58, P2 ;  /* 0x000000580000780c */ /* 0x000fc60001724270 */
        /* <DEDUP_REMOVED lines=32> */
[-C--:B-1----:R-:W-:Y:S02]  /*7fe0*/  FMUL R15, R146, R155.reuse ;  /* 0x0000009b920f7220 */ /* 0x082fe40000400000 */
[----:B------:R1:W-:Y:S01]  /*7ff0*/  @P4 STG.E desc[UR36][R8.64+0x1c0], R13 ;  /* 0x0001c00d08004986 */ /* 0x0003e2000c101924 */
[C---:B------:R-:W-:Y:S02]  /*8000*/  ISETP.GT.AND P4, PT, R0.reuse, 0x78, P0 ;  /* 0x000000780000780c */ /* 0x040fe40000784270 */
[----:B------:R-:W-:Y:S01]  /*8010*/  ISETP.GT.AND P0, PT, R0, 0x79, P0 ;  /* 0x000000790000780c */ /* 0x000fe20000704270 */
[----:B------:R-:W-:Y:S01]  /*8020*/  @P5 STG.E desc[UR36][R8.64+0x1c4], R145 ;  /* 0x0001c49108005986 */ /* 0x000fe2000c101924 */
[----:B0-----:R-:W-:-:S03]  /*8030*/  FMUL R21, R148, R155 ;  /* 0x0000009b94157220 */ /* 0x001fc60000400000 */
[----:B------:R0:W-:Y:S01]  /*8040*/  @P1 STG.E desc[UR36][R10.64+0x1c0], R15 ;  /* 0x0001c00f0a001986 */ /* 0x0001e2000c101924 */
[----:B------:R-:W-:-:S03]  /*8050*/  ISETP.GT.AND P1, PT, R3, 0x80, PT ;  /* 0x000000800300780c */ /* 0x000fc60003f24270 */
[----:B------:R-:W-:Y:S01]  /*8060*/  @P3 STG.E desc[UR36][R10.64+0x1c4], R147 ;  /* 0x0001c4930a003986 */ /* 0x000fe2000c101924 */
[C---:B------:R-:W-:Y:S02]  /*8070*/  ISETP.GT.AND P3, PT, R0.reuse, 0x78, P2 ;  /* 0x000000780000780c */ /* 0x040fe40001764270 */
[----:B------:R-:W-:Y:S01]  /*8080*/  ISETP.GT.AND P2, PT, R0, 0x79, P2 ;  /* 0x000000790000780c */ /* 0x000fe20001744270 */
[----:B------:R-:W-:Y:S01]  /*8090*/  @P4 STG.E desc[UR36][R8.64+0x1e0], R21 ;  /* 0x0001e01508004986 */ /* 0x000fe2000c101924 */
[----:B------:R-:W-:-:S03]  /*80a0*/  IADD3 R12, P4, P5, R7, R8, R23 ;  /* 0x00000008070c7210 */ /* 0x000fc60007d9e017 */
[----:B------:R2:W-:Y:S01]  /*80b0*/  @P0 STG.E desc[UR36][R8.64+0x1e4], R149 ;  /* 0x0001e49508000986 */ /* 0x0005e2000c101924 */
[----:B------:R-:W-:Y:S01]  /*80c0*/  ISETP.GT.AND P0, PT, R3, 0x88, PT ;  /* 0x000000880300780c */ /* 0x000fe20003f04270 */
[----:B------:R-:W-:Y:S01]  /*80d0*/  FMUL R3, R150, R155 ;  /* 0x0000009b96037220 */ /* 0x000fe20000400000 */
[----:B-1----:R-:W-:Y:S01]  /*80e0*/  IADD3.X R13, R6, R9, R5, P4, P5 ;  /* 0x00000009060d7210 */ /* 0x002fe200027ea405 */
[----:B0-----:R-:W-:Y:S01]  /*80f0*/  FMUL R15, R24, R155 ;  /* 0x0000009b180f7220 */ /* 0x001fe20000400000 */
[C---:B------:R-:W-:Y:S02]  /*8100*/  ISETP.GT.AND P4, PT, R0.reuse, RZ, P1 ;  /* 0x000000ff0000720c */ /* 0x040fe40000f84270 */
[----:B------:R-:W-:Y:S01]  /*8110*/  IADD3 R4, P5, R23, R8, RZ ;  /* 0x0000000817047210 */ /* 0x000fe20007fbe0ff */
[----:B------:R0:W-:Y:S01]  /*8120*/  @P3 STG.E desc[UR36][R10.64+0x1e0], R3 ;  /* 0x0001e0030a003986 */ /* 0x0001e2000c101924 */
[C---:B------:R-:W-:Y:S02]  /*8130*/  ISETP.GT.AND P3, PT, R0.reuse, 0x1, P1 ;  /* 0x000000010000780c */ /* 0x040fe40000f64270 */
[----:B------:R-:W-:Y:S01]  /*8140*/  IADD3.X R5, R5, R9, RZ, P5, !PT ;  /* 0x0000000905057210 */ /* 0x000fe20002ffe4ff */
[----:B------:R1:W-:Y:S01]  /*8150*/  @P2 STG.E desc[UR36][R10.64+0x1e4], R151 ;  /* 0x0001e4970a002986 */ /* 0x0003e2000c101924 */
[----:B------:R-:W-:-:S02]  /*8160*/  ISETP.GT.AND P2, PT, R0, RZ, P0 ;  /* 0x000000ff0000720c */ /* 0x000fc40000744270 */
[----:B------:R-:W-:-:S03]  /*8170*/  ISETP.GT.AND P5, PT, R0, 0x1, P0 ;  /* 0x000000010000780c */ /* 0x000fc600007a4270 */
[----:B------:R3:W-:Y:S01]  /*8180*/  @P4 STG.E desc[UR36][R4.64], R15 ;  /* 0x0000000f04004986 */ /* 0x0007e2000c101924 */
[CC--:B--2---:R-:W-:Y:S01]  /*8190*/  IADD3 R8, P4, R7.reuse, R4.reuse, RZ ;  /* 0x0000000407087210 */ /* 0x0c4fe20007f9e0ff */
[-C--:B0-----:R-:W-:Y:S02]  /*81a0*/  FMUL R3, R26, R155.reuse ;  /* 0x0000009b1a037220 */ /* 0x081fe40000400000 */
[----:B------:R-:W-:Y:S01]  /*81b0*/  @P3 STG.E desc[UR36][R4.64+0x4], R25 ;  /* 0x0000041904003986 */ /* 0x000fe2000c101924 */
[----:B------:R-:W-:Y:S01]  /*81c0*/  ISETP.GT.AND P3, PT, R0, 0x8, P1 ;  /* 0x000000080000780c */ /* 0x000fe20000f64270 */
[----:B------:R-:W-:Y:S01]  /*81d0*/  IMAD.X R9, R6, 0x1, R5, P4 ;  /* 0x0000000106097824 */ /* 0x000fe200020e0605 */
[----:B-1----:R-:W-:Y:S01]  /*81e0*/  IADD3 R10, P4, R7, R4, RZ ;  /* 0x00000004070a7210 */ /* 0x002fe20007f9e0ff */
[----:B------:R-:W-:-:S03]  /*81f0*/  FMUL R7, R28, R155 ;  /* 0x0000009b1c077220 */ /* 0x000fc60000400000 */
[----:B------:R0:W-:Y:S01]  /*8200*/  @P2 STG.E desc[UR36][R8.64], R3 ;  /* 0x0000000308002986 */ /* 0x0001e2000c101924 */
[----:B------:R-:W-:Y:S01]  /*8210*/  ISETP.GT.AND P2, PT, R0, 0x8, P0 ;  /* 0x000000080000780c */ /* 0x000fe20000744270 */
[----:B------:R-:W-:Y:S02]  /*8220*/  IMAD.X R11, R6, 0x1, R5, P4 ;  /* 0x00000001060b7824 */ /* 0x000fe400020e0605 */
[-C--:B---3--:R-:W-:Y:S01]  /*8230*/  FMUL R15, R30, R155.reuse ;  /* 0x0000009b1e0f7220 */ /* 0x088fe20000400000 */
[----:B------:R1:W-:Y:S01]  /*8240*/  @P5 STG.E desc[UR36][R8.64+0x4], R27 ;  /* 0x0000041b08005986 */ /* 0x0003e2000c101924 */
[C---:B------:R-:W-:Y:S02]  /*8250*/  ISETP.GT.AND P5, PT, R0.reuse, 0x9, P1 ;  /* 0x000000090000780c */ /* 0x040fe40000fa4270 */
[C---:B------:R-:W-:Y:S01]  /*8260*/  ISETP.GT.AND P4, PT, R0.reuse, 0x11, P1 ;  /* 0x000000110000780c */ /* 0x040fe20000f84270 */
[----:B------:R2:W-:Y:S01]  /*8270*/  @P3 STG.E desc[UR36][R4.64+0x20], R7 ;  /* 0x0000200704003986 */ /* 0x0005e2000c101924 */
[----:B------:R-:W-:Y:S01]  /*8280*/  ISETP.GT.AND P3, PT, R0, 0x9, P0 ;  /* 0x000000090000780c */ /* 0x000fe20000764270 */
[-C--:B0-----:R-:W-:Y:S01]  /*8290*/  FMUL R3, R32, R155.reuse ;  /* 0x0000009b20037220 */ /* 0x081fe20000400000 */
[----:B-1----:R-:W-:-:S07]  /*82a0*/  FMUL R9, R34, R155 ;  /* 0x0000009b22097220 */ /* 0x002fce0000400000 */
[----:B------:R-:W-:Y:S01]  /*82b0*/  @P5 STG.E desc[UR36][R4.64+0x24], R29 ;  /* 0x0000241d04005986 */ /* 0x000fe2000c101924 */
[----:B------:R-:W-:-:S03]  /*82c0*/  ISETP.GT.AND P5, PT, R0, 0x10, P1 ;  /* 0x000000100000780c */ /* 0x000fc60000fa4270 */
[----:B------:R0:W-:Y:S01]  /*82d0*/  @P2 STG.E desc[UR36][R10.64+0x20], R15 ;  /* 0x0000200f0a002986 */ /* 0x0001e2000c101924 */
[----:B------:R-:W-:-:S03]  /*82e0*/  ISETP.GT.AND P2, PT, R0, 0x10, P0 ;  /* 0x000000100000780c */ /* 0x000fc60000744270 */
[----:B------:R-:W-:Y:S01]  /*82f0*/  @P3 STG.E desc[UR36][R12.64+0x24], R31 ;  /* 0x0000241f0c003986 */ /* 0x000fe2000c101924 */
[----:B------:R-:W-:-:S03]  /*8300*/  ISETP.GT.AND P3, PT, R0, 0x11, P0 ;  /* 0x000000110000780c */ /* 0x000fc60000764270 */
[----:B------:R-:W-:Y:S01]  /*8310*/  @P4 STG.E desc[UR36][R4.64+0x44], R33 ;  /* 0x0000442104004986 */ /* 0x000fe2000c101924 */
[----:B------:R-:W-:-:S03]  /*8320*/  ISETP.GT.AND P4, PT, R0, 0x18, P1 ;  /* 0x000000180000780c */ /* 0x000fc60000f84270 */
[----:B------:R1:W-:Y:S01]  /*8330*/  @P5 STG.E desc[UR36][R4.64+0x40], R3 ;  /* 0x0000400304005986 */ /* 0x0003e2000c101924 */
[----:B------:R-:W-:Y:S01]  /*8340*/  ISETP.GT.AND P5, PT, R0, 0x19, P1 ;  /* 0x000000190000780c */ /* 0x000fe20000fa4270 */
[----:B--2---:R-:W-:Y:S01]  /*8350*/  @P2 IMAD.MOV.U32 R7, RZ, RZ, R13 ;  /* 0x000000ffff072224 */ /* 0x004fe200078e000d */
[----:B------:R-:W-:Y:S01]  /*8360*/  @P2 MOV R6, R12 ;  /* 0x0000000c00062202 */ /* 0x000fe20000000f00 */
[----:B0-----:R-:W-:-:S04]  /*8370*/  FMUL R11, R36, R155 ;  /* 0x0000009b240b7220 */ /* 0x001fc80000400000 */
[----:B------:R0:W-:Y:S01]  /*8380*/  @P2 STG.E desc[UR36][R6.64+0x40], R9 ;  /* 0x0000400906002986 */ /* 0x0001e2000c101924 */
[----:B------:R-:W-:Y:S01]  /*8390*/  ISETP.GT.AND P2, PT, R0, 0x18, P0 ;  /* 0x000000180000780c */ /* 0x000fe20000744270 */
[----:B-1----:R-:W-:Y:S01]  /*83a0*/  FMUL R3, R38, R155 ;  /* 0x0000009b26037220 */ /* 0x002fe20000400000 */
[----:B0-----:R-:W-:Y:S01]  /*83b0*/  @P3 IMAD.MOV.U32 R6, RZ, RZ, R12 ;  /* 0x000000ffff063224 */ /* 0x001fe200078e000c */
[----:B------:R-:W-:Y:S01]  /*83c0*/  @P3 MOV R7, R13 ;  /* 0x0000000d00073202 */ /* 0x000fe20000000f00 */
[----:B------:R-:W-:-:S04]  /*83d0*/  FMUL R9, R40, R155 ;  /* 0x0000009b28097220 */ /* 0x000fc80000400000 */
[----:B------:R0:W-:Y:S01]  /*83e0*/  @P3 STG.E desc[UR36][R6.64+0x44], R35 ;  /* 0x0000442306003986 */ /* 0x0001e2000c101924 */
[----:B------:R-:W-:-:S03]  /*83f0*/  ISETP.GT.AND P3, PT, R0, 0x19, P0 ;  /* 0x000000190000780c */ /* 0x000fc60000764270 */
[----:B------:R1:W-:Y:S01]  /*8400*/  @P4 STG.E desc[UR36][R4.64+0x60], R11 ;  /* 0x0000600b04004986 */ /* 0x0003e2000c101924 */
[----:B------:R-:W-:-:S03]  /*8410*/  ISETP.GT.AND P4, PT, R0, 0x20, P1 ;  /* 0x000000200000780c */ /* 0x000fc60000f84270 */
[----:B------:R-:W-:Y:S01]  /*8420*/  @P5 STG.E desc[UR36][R4.64+0x64], R37 ;  /* 0x0000642504005986 */ /* 0x000fe2000c101924 */
[----:B------:R-:W-:Y:S01]  /*8430*/  ISETP.GT.AND P5, PT, R0, 0x21, P1 ;  /* 0x000000210000780c */ /* 0x000fe20000fa4270 */
[----:B0-----:R-:W-:Y:S02]  /*8440*/  @P2 IMAD.MOV.U32 R6, RZ, RZ, R12 ;  /* 0x000000ffff062224 */ /* 0x001fe400078e000c */
[----:B------:R-:W-:Y:S02]  /*8450*/  @P2 IMAD.MOV.U32 R7, RZ, RZ, R13 ;  /* 0x000000ffff072224 */ /* 0x000fe400078e000d */
[----:B-1----:R-:W-:-:S03]  /*8460*/  FMUL R11, R42, R155 ;  /* 0x0000009b2a0b7220 */ /* 0x002fc60000400000 */
[----:B------:R0:W-:Y:S01]  /*8470*/  @P2 STG.E desc[UR36][R6.64+0x60], R3 ;  /* 0x0000600306002986 */ /* 0x0001e2000c101924 */
[----:B------:R-:W-:Y:S02]  /*8480*/  ISETP.GT.AND P2, PT, R0, 0x20, P0 ;  /* 0x000000200000780c */ /* 0x000fe40000744270 */
[----:B0-----:R-:W-:Y:S01]  /*8490*/  @P3 MOV R6, R12 ;  /* 0x0000000c00063202 */ /* 0x001fe20000000f00 */
[----:B------:R-:W-:Y:S02]  /*84a0*/  @P3 IMAD.MOV.U32 R7, RZ, RZ, R13 ;  /* 0x000000ffff073224 */ /* 0x000fe400078e000d */
[----:B------:R-:W-:-:S03]  /*84b0*/  FMUL R3, R44, R155 ;  /* 0x0000009b2c037220 */ /* 0x000fc60000400000 */
[----:B------:R0:W-:Y:S01]  /*84c0*/  @P3 STG.E desc[UR36][R6.64+0x64], R39 ;  /* 0x0000642706003986 */ /* 0x0001e2000c101924 */
[----:B------:R-:W-:-:S03]  /*84d0*/  ISETP.GT.AND P3, PT, R0, 0x21, P0 ;  /* 0x000000210000780c */ /* 0x000fc60000764270 */
[----:B------:R1:W-:Y:S01]  /*84e0*/  @P4 STG.E desc[UR36][R4.64+0x80], R9 ;  /* 0x0000800904004986 */ /* 0x0003e2000c101924 */
[----:B------:R-:W-:-:S03]  /*84f0*/  ISETP.GT.AND P4, PT, R0, 0x28, P1 ;  /* 0x000000280000780c */ /* 0x000fc60000f84270 */
[----:B------:R-:W-:Y:S01]  /*8500*/  @P5 STG.E desc[UR36][R4.64+0x84], R41 ;  /* 0x0000842904005986 */ /* 0x000fe2000c101924 */
[----:B------:R-:W-:Y:S01]  /*8510*/  ISETP.GT.AND P5, PT, R0, 0x29, P1 ;  /* 0x000000290000780c */ /* 0x000fe20000fa4270 */
[----:B0-----:R-:W-:Y:S01]  /*8520*/  @P2 IMAD.MOV.U32 R6, RZ, RZ, R12 ;  /* 0x000000ffff062224 */ /* 0x001fe200078e000c */
[----:B------:R-:W-:Y:S01]  /*8530*/  @P2 MOV R7, R13 ;  /* 0x0000000d00072202 */ /* 0x000fe20000000f00 */
[----:B-1----:R-:W-:-:S04]  /*8540*/  FMUL R9, R46, R155 ;  /* 0x0000009b2e097220 */ /* 0x002fc80000400000 */
[----:B------:R0:W-:Y:S01]  /*8550*/  @P2 STG.E desc[UR36][R6.64+0x80], R11 ;  /* 0x0000800b06002986 */ /* 0x0001e2000c101924 */
[----:B------:R-:W-:Y:S01]  /*8560*/  ISETP.GT.AND P2, PT, R0, 0x28, P0 ;  /* 0x000000280000780c */ /* 0x000fe20000744270 */
[----:B0-----:R-:W-:Y:S02]  /*8570*/  @P3 IMAD.MOV.U32 R6, RZ, RZ, R12 ;  /* 0x000000ffff063224 */ /* 0x001fe400078e000c */
[----:B------:R-:W-:Y:S01]  /*8580*/  FMUL R11, R48, R155 ;  /* 0x0000009b300b7220 */ /* 0x000fe20000400000 */
[----:B------:R-:W-:-:S05]  /*8590*/  @P3 IMAD.MOV.U32 R7, RZ, RZ, R13 ;  /* 0x000000ffff073224 */ /* 0x000fca00078e000d */
[----:B------:R0:W-:Y:S01]  /*85a0*/  @P3 STG.E desc[UR36][R6.64+0x84], R43 ;  /* 0x0000842b06003986 */ /* 0x0001e2000c101924 */
[----:B------:R-:W-:-:S03]  /*85b0*/  ISETP.GT.AND P3, PT, R0, 0x29, P0 ;  /* 0x000000290000780c */ /* 0x000fc60000764270 */
[----:B------:R1:W-:Y:S01]  /*85c0*/  @P4 STG.E desc[UR36][R4.64+0xa0], R3 ;  /* 0x0000a00304004986 */ /* 0x0003e2000c101924 */
[----:B------:R-:W-:-:S03]  /*85d0*/  ISETP.GT.AND P4, PT, R0, 0x30, P1 ;  /* 0x000000300000780c */ /* 0x000fc60000f84270 */
[----:B------:R-:W-:Y:S01]  /*85e0*/  @P5 STG.E desc[UR36][R4.64+0xa4], R45 ;  /* 0x0000a42d04005986 */ /* 0x000fe2000c101924 */
[----:B------:R-:W-:Y:S02]  /*85f0*/  ISETP.GT.AND P5, PT, R0, 0x31, P1 ;  /* 0x000000310000780c */ /* 0x000fe40000fa4270 */
[----:B0-----:R-:W-:Y:S01]  /*8600*/  @P2 MOV R6, R12 ;  /* 0x0000000c00062202 */ /* 0x001fe20000000f00 */
[----:B------:R-:W-:Y:S02]  /*8610*/  @P2 IMAD.MOV.U32 R7, RZ, RZ, R13 ;  /* 0x000000ffff072224 */ /* 0x000fe400078e000d */
[----:B-1----:R-:W-:-:S03]  /*8620*/  FMUL R3, R50, R155 ;  /* 0x0000009b32037220 */ /* 0x002fc60000400000 */
[----:B------:R0:W-:Y:S01]  /*8630*/  @P2 STG.E desc[UR36][R6.64+0xa0], R9 ;  /* 0x0000a00906002986 */ /* 0x0001e2000c101924 */
[----:B------:R-:W-:Y:S01]  /*8640*/  ISETP.GT.AND P2, PT, R0, 0x30, P0 ;  /* 0x000000300000780c */ /* 0x000fe20000744270 */
        /* <DEDUP_REMOVED lines=118> */
[C---:B------:R-:W-:Y:S02]  /*8db0*/  ISETP.GT.AND P4, PT, R0.reuse, 0x71, P0 ;  /* 0x000000710000780c */ /* 0x040fe40000784270 */
[C---:B------:R-:W-:Y:S01]  /*8dc0*/  ISETP.GT.AND P0, PT, R0.reuse, 0x79, P0 ;  /* 0x000000790000780c */ /* 0x040fe20000704270 */
[----:B------:R-:W-:Y:S01]  /*8dd0*/  @P2 STG.E desc[UR36][R4.64+0x1c4], R81 ;  /* 0x0001c45104002986 */ /* 0x000fe2000c101924 */
[C---:B------:R-:W-:Y:S02]  /*8de0*/  ISETP.GT.AND P2, PT, R0.reuse, 0x78, P1 ;  /* 0x000000780000780c */ /* 0x040fe40000f44270 */
[----:B------:R-:W-:-:S03]  /*8df0*/  ISETP.GT.AND P1, PT, R0, 0x79, P1 ;  /* 0x000000790000780c */ /* 0x000fc60000f24270 */
[----:B0-----:R-:W-:Y:S01]  /*8e00*/  @P3 MOV R6, R12 ;  /* 0x0000000c00063202 */ /* 0x001fe20000000f00 */
[----:B------:R-:W-:Y:S02]  /*8e10*/  @P3 IMAD.MOV.U32 R7, RZ, RZ, R13 ;  /* 0x000000ffff073224 */ /* 0x000fe400078e000d */
[----:B-1----:R-:W-:-:S03]  /*8e20*/  FMUL R11, R86, R155 ;  /* 0x0000009b560b7220 */ /* 0x002fc60000400000 */
[----:B------:R0:W-:Y:S02]  /*8e30*/  @P3 STG.E desc[UR36][R6.64+0x1c0], R3 ;  /* 0x0001c00306003986 */ /* 0x0001e4000c101924 */
[----:B0-----:R-:W-:Y:S01]  /*8e40*/  @P4 IMAD.MOV.U32 R6, RZ, RZ, R12 ;  /* 0x000000ffff064224 */ /* 0x001fe200078e000c */
[----:B------:R-:W-:-:S05]  /*8e50*/  @P4 MOV R7, R13 ;  /* 0x0000000d00074202 */ /* 0x000fca0000000f00 */
[----:B------:R-:W-:Y:S04]  /*8e60*/  @P4 STG.E desc[UR36][R6.64+0x1c4], R83 ;  /* 0x0001c45306004986 */ /* 0x000fe8000c101924 */
[----:B------:R-:W-:Y:S04]  /*8e70*/  @P2 STG.E desc[UR36][R4.64+0x1e0], R9 ;  /* 0x0001e00904002986 */ /* 0x000fe8000c101924 */
[----:B------:R0:W-:Y:S02]  /*8e80*/  @P1 STG.E desc[UR36][R4.64+0x1e4], R85 ;  /* 0x0001e45504001986 */ /* 0x0001e4000c101924 */
[----:B0-----:R-:W-:-:S02]  /*8e90*/  @P5 IMAD.MOV.U32 R4, RZ, RZ, R12 ;  /* 0x000000ffff045224 */ /* 0x001fc400078e000c */
[----:B------:R-:W-:-:S05]  /*8ea0*/  @P5 IMAD.MOV.U32 R5, RZ, RZ, R13 ;  /* 0x000000ffff055224 */ /* 0x000fca00078e000d */
[----:B------:R0:W-:Y:S04]  /*8eb0*/  @P5 STG.E desc[UR36][R4.64+0x1e0], R11 ;  /* 0x0001e00b04005986 */ /* 0x0001e8000c101924 */
[----:B------:R0:W-:Y:S02]  /*8ec0*/  @P0 STG.E desc[UR36][R12.64+0x1e4], R87 ;  /* 0x0001e4570c000986 */ /* 0x0001e4000c101924 */
.L_x_284:
[----:B------:R-:W-:Y:S05]  /*8ed0*/  BSYNC B0 ;  /* 0x0000000000007941 */ /* 0x000fea0003800000 */
.L_x_32:
[----:B------:R-:W-:Y:S01]  /*8ee0*/  ULDC UR4, c[0x0][0xc] ;  /* 0x0000030000047ab9 */ /* 0x000fe20000000800 */
[----:B------:R-:W-:Y:S01]  /*8ef0*/  ULDC UR5, c[0x0][0x10] ;  /* 0x0000040000057ab9 */ /* 0x000fe20000000800 */
[----:B0-----:R-:W0:Y:S01]  /*8f00*/  LDC R3, c[0x0][0x14] ;  /* 0x00000500ff037b82 */ /* 0x001e220000000800 */
[----:B------:R-:W-:Y:S01]  /*8f10*/  UIMAD.WIDE.U32 UR4, UR4, UR5, URZ ;  /* 0x00000005040472a5 */ /* 0x000fe2000f8e003f */
[----:B------:R-:W-:Y:S01]  /*8f20*/  PRMT R0, RZ, 0x7610, R0 ;  /* 0x00007610ff007816 */ /* 0x000fe20000000000 */
[----:B------:R-:W-:Y:S02]  /*8f30*/  IMAD.MOV.U32 R154, RZ, RZ, -0x1 ;  /* 0xffffffffff9a7424 */ /* 0x000fe400078e00ff */
[----:B------:R-:W-:Y:S02]  /*8f40*/  IMAD.MOV.U32 R23, RZ, RZ, -0x1 ;  /* 0xffffffffff177424 */ /* 0x000fe400078e00ff */
[----:B0-----:R-:W-:-:S04]  /*8f50*/  IMAD.WIDE.U32 R16, R3, UR4, R16 ;  /* 0x0000000403107c25 */ /* 0x001fc8000f8e0010 */
[----:B------:R-:W-:Y:S01]  /*8f60*/  IMAD R3, R3, UR5, RZ ;  /* 0x0000000503037c24 */ /* 0x000fe2000f8e02ff */
[----:B------:R-:W-:Y:S02]  /*8f70*/  ULDC.64 UR4, c[0x0][0x650] ;  /* 0x0001940000047ab9 */ /* 0x000fe40000000a00 */
[----:B------:R-:W-:Y:S02]  /*8f80*/  ISETP.GE.U32.AND P0, PT, R16, UR4, PT ;  /* 0x0000000410007c0c */ /* 0x000fe4000bf06070 */
[----:B------:R-:W-:-:S04]  /*8f90*/  IADD3 R17, R17, R3, RZ ;  /* 0x0000000311117210 */ /* 0x000fc80007ffe0ff */
[----:B------:R-:W-:-:S13]  /*8fa0*/  ISETP.GE.U32.AND.EX P0, PT, R17, UR5, PT, P0 ;  /* 0x0000000511007c0c */ /* 0x000fda000bf06100 */
[----:B------:R-:W-:Y:S05]  /*8fb0*/  @P0 BRA `(.L_x_285) ;  /* 0x0000000400640947 */ /* 0x000fea0003800000 */
[----:B------:R-:W0:Y:S01]  /*8fc0*/  S2R R12, SR_CTAID.X ;  /* 0x00000000000c7919 */ /* 0x000e220000002500 */
[----:B--2---:R-:W2:Y:S01]  /*8fd0*/  LDC.64 R10, c[0x0][0x628] ;  /* 0x00018a00ff0a7b82 */ /* 0x004ea20000000a00 */
[----:B------:R-:W-:Y:S01]  /*8fe0*/  ULDC UR4, c[0x0][0x150] ;  /* 0x0000540000047ab9 */ /* 0x000fe20000000800 */
[----:B------:R-:W-:Y:S01]  /*8ff0*/  MOV R8, R16 ;  /* 0x0000001000087202 */ /* 0x000fe20000000f00 */
[----:B------:R-:W0:Y:S01]  /*9000*/  S2R R24, SR_CTAID.Y ;  /* 0x0000000000187919 */ /* 0x000e220000002600 */
[----:B------:R-:W-:-:S04]  /*9010*/  IMAD.MOV.U32 R9, RZ, RZ, R17 ;  /* 0x000000ffff097224 */ /* 0x000fc800078e0011 */
[----:B------:R-:W1:Y:S08]  /*9020*/  LDC R21, c[0x0][0x144] ;  /* 0x00005100ff157b82 */ /* 0x000e700000000800 */
[----:B------:R-:W1:Y:S08]  /*9030*/  LDC R0, c[0x0][0x630] ;  /* 0x00018c00ff007b82 */ /* 0x000e700000000800 */
[----:B------:R-:W1:Y:S01]  /*9040*/  LDC.64 R14, c[0x0][0x620] ;  /* 0x00018800ff0e7b82 */ /* 0x000e620000000a00 */
[----:B--2---:R-:W-:-:S04]  /*9050*/  ISETP.NE.U32.AND P0, PT, R10, RZ, PT ;  /* 0x000000ff0a00720c */ /* 0x004fc80003f05070 */
[----:B------:R-:W-:Y:S02]  /*9060*/  ISETP.NE.AND.EX P0, PT, R11, RZ, PT, P0 ;  /* 0x000000ff0b00720c */ /* 0x000fe40003f05300 */
[----:B0-----:R-:W-:-:S05]  /*9070*/  I2FP.F32.U32 R3, R12 ;  /* 0x0000000c00037245 */ /* 0x001fca0000201000 */
[----:B------:R-:W-:-:S04]  /*9080*/  FMUL R3, R3, UR4 ;  /* 0x0000000403037c20 */ /* 0x000fc80008400000 */
[----:B------:R0:W2:Y:S02]  /*9090*/  F2I.U32.TRUNC.NTZ R20, R3 ;  /* 0x0000000300147305 */ /* 0x0000a4000020f000 */
[----:B------:R-:W-:Y:S05]  /*90a0*/  @!P0 BRA `(.L_x_286) ;  /* 0x0000000000288947 */ /* 0x000fea0003800000 */
[----:B0-----:R-:W0:Y:S02]  /*90b0*/  LDC R3, c[0x0][0x634] ;  /* 0x00018d00ff037b82 */ /* 0x001e240000000800 */
[----:B0-----:R-:W-:-:S05]  /*90c0*/  IADD3 R3, P0, R16, R3, RZ ;  /* 0x0000000310037210 */ /* 0x001fca0007f1e0ff */
[----:B------:R-:W-:-:S04]  /*90d0*/  IMAD.X R13, RZ, RZ, R17, P0 ;  /* 0x000000ffff0d7224 */ /* 0x000fc800000e0611 */
[----:B------:R-:W-:-:S04]  /*90e0*/  IMAD.WIDE.U32 R4, R13, R10, RZ ;  /* 0x0000000a0d047225 */ /* 0x000fc800078e00ff */
[----:B---3--:R-:W-:-:S04]  /*90f0*/  IMAD.WIDE.U32 R6, P0, R3, R11, R4 ;  /* 0x0000000b03067225 */ /* 0x008fc80007800004 */
[----:B------:R-:W-:Y:S01]  /*9100*/  IMAD.WIDE.U32 R4, R3, R10, RZ ;  /* 0x0000000a03047225 */ /* 0x000fe200078e00ff */
[----:B------:R-:W-:-:S03]  /*9110*/  IADD3.X R9, RZ, RZ, RZ, P0, !PT ;  /* 0x000000ffff097210 */ /* 0x000fc600007fe4ff */
[----:B------:R-:W-:Y:S01]  /*9120*/  IMAD.MOV.U32 R8, RZ, RZ, R7 ;  /* 0x000000ffff087224 */ /* 0x000fe200078e0007 */
[----:B------:R-:W-:-:S05]  /*9130*/  IADD3 RZ, P0, R5, R6, RZ ;  /* 0x0000000605ff7210 */ /* 0x000fca0007f1e0ff */
[----:B------:R-:W-:-:S08]  /*9140*/  IMAD.WIDE.U32.X R8, R13, R11, R8, P0 ;  /* 0x0000000b0d087225 */ /* 0x000fd000000e0408 */
.L_x_286:
[----:B------:R-:W4:Y:S01]  /*9150*/  LDC.64 R30, c[0x0][0x640] ;  /* 0x00019000ff1e7b82 */ /* 0x000f220000000a00 */
[-CC-:B-1----:R-:W-:Y:S01]  /*9160*/  SHF.R.U64 R23, R8, R0.reuse, R9.reuse ;  /* 0x0000000008177219 */ /* 0x182fe20000001209 */
[----:B------:R-:W-:Y:S01]  /*9170*/  ULDC UR4, c[0x0][0x154] ;  /* 0x0000550000047ab9 */ /* 0x000fe20000000800 */
[----:B------:R-:W-:Y:S02]  /*9180*/  SHF.R.U32.HI R0, RZ, R0, R9 ;  /* 0x00000000ff007219 */ /* 0x000fe40000011609 */
[----:B0-----:R-:W-:Y:S02]  /*9190*/  IADD3 R3, P0, RZ, -R23, RZ ;  /* 0x80000017ff037210 */ /* 0x001fe40007f1e0ff */
[----:B--2---:R-:W-:Y:S01]  /*91a0*/  IADD3 R20, -R20, RZ, RZ ;  /* 0x000000ff14147210 */ /* 0x004fe20007ffe1ff */
[----:B---3--:R-:W0:Y:S01]  /*91b0*/  LDC R6, c[0x0][0x618] ;  /* 0x00018600ff067b82 */ /* 0x008e220000000800 */
[----:B------:R-:W-:Y:S01]  /*91c0*/  MOV R7, 0x1 ;  /* 0x0000000100077802 */ /* 0x000fe20000000f00 */
[----:B------:R-:W-:-:S02]  /*91d0*/  IMAD.X R5, RZ, RZ, ~R0, P0 ;  /* 0x000000ffff057224 */ /* 0x000fc400000e0e00 */
[----:B------:R-:W-:Y:S02]  /*91e0*/  IMAD R26, R21, R20, R12 ;  /* 0x00000014151a7224 */ /* 0x000fe400078e020c */
[-C--:B------:R-:W-:Y:S02]  /*91f0*/  IMAD R0, R5, R14.reuse, RZ ;  /* 0x0000000e05007224 */ /* 0x080fe400078e02ff */
[----:B------:R-:W1:Y:S01]  /*9200*/  LDC R8, c[0x0][0x608] ;  /* 0x00018200ff087b82 */ /* 0x000e620000000800 */
[----:B------:R-:W-:-:S04]  /*9210*/  IMAD.WIDE.U32 R4, R3, R14, R16 ;  /* 0x0000000e03047225 */ /* 0x000fc800078e0010 */
[----:B------:R-:W-:Y:S01]  /*9220*/  IMAD R3, R3, R15, R0 ;  /* 0x0000000f03037224 */ /* 0x000fe200078e0200 */
[----:B------:R-:W-:Y:S02]  /*9230*/  I2FP.F32.U32 R0, R24 ;  /* 0x0000001800007245 */ /* 0x000fe40000201000 */
[----:B------:R-:W2:Y:S01]  /*9240*/  LDC R28, c[0x0][0x658] ;  /* 0x00019600ff1c7b82 */ /* 0x000ea20000000800 */
[----:B------:R-:W-:Y:S01]  /*9250*/  IMAD.IADD R3, R5, 0x1, R3 ;  /* 0x0000000105037824 */ /* 0x000fe200078e0203 */
[----:B----4-:R-:W-:Y:S01]  /*9260*/  ISETP.NE.U32.AND P0, PT, R30, RZ, PT ;  /* 0x000000ff1e00720c */ /* 0x010fe20003f05070 */
[----:B------:R-:W-:Y:S01]  /*9270*/  FMUL R0, R0, UR4 ;  /* 0x0000000400007c20 */ /* 0x000fe20008400000 */
[----:B------:R-:W-:Y:S02]  /*9280*/  IMAD.MOV.U32 R5, RZ, RZ, -0x1 ;  /* 0xffffffffff057424 */ /* 0x000fe400078e00ff */
[----:B------:R-:W-:Y:S01]  /*9290*/  ISETP.NE.AND.EX P0, PT, R31, RZ, PT, P0 ;  /* 0x000000ff1f00720c */ /* 0x000fe20003f05300 */
[----:B------:R3:W4:Y:S01]  /*92a0*/  F2I.U32.TRUNC.NTZ R13, R0 ;  /* 0x00000000000d7305 */ /* 0x000722000020f000 */
[----:B------:R-:W3:Y:S01]  /*92b0*/  LDC R15, c[0x0][0x148] ;  /* 0x00005200ff0f7b82 */ /* 0x000ee20000000800 */
[----:B0-----:R-:W-:-:S02]  /*92c0*/  SHF.R.U64 R12, R4, R6, R3 ;  /* 0x00000006040c7219 */ /* 0x001fc40000001203 */
[----:B------:R-:W-:-:S05]  /*92d0*/  SHF.R.U32.HI R3, RZ, R6, R3 ;  /* 0x00000006ff037219 */ /* 0x000fca0000011603 */
[----:B------:R-:W0:Y:S01]  /*92e0*/  LDC R20, c[0x0][0x600] ;  /* 0x00018000ff147b82 */ /* 0x000e220000000800 */
[-CC-:B-1----:R-:W-:Y:S02]  /*92f0*/  SHF.R.U64 R10, R12, R8.reuse, R3.reuse ;  /* 0x000000080c0a7219 */ /* 0x182fe40000001203 */
[----:B------:R-:W-:-:S05]  /*9300*/  SHF.R.U32.HI R3, RZ, R8, R3 ;  /* 0x00000008ff037219 */ /* 0x000fca0000011603 */
[----:B------:R-:W1:Y:S01]  /*9310*/  LDC R21, c[0x0][0x648] ;  /* 0x00019200ff157b82 */ /* 0x000e620000000800 */
[-C--:B--2---:R-:W-:Y:S02]  /*9320*/  SHF.L.U32 R4, R5, R28.reuse, RZ ;  /* 0x0000001c05047219 */ /* 0x084fe400000006ff */
[-CC-:B------:R-:W-:Y:S02]  /*9330*/  SHF.R.U64 R14, R10, R28.reuse, R3.reuse ;  /* 0x0000001c0a0e7219 */ /* 0x180fe40000001203 */
[----:B------:R-:W-:Y:S02]  /*9340*/  SHF.R.U32.HI R5, RZ, R28, R3 ;  /* 0x0000001cff057219 */ /* 0x000fe40000011603 */
[----:B------:R-:W-:Y:S01]  /*9350*/  LOP3.LUT R153, RZ, R4, RZ, 0x33, !PT ;  /* 0x00000004ff997212 */ /* 0x000fe200078e33ff */
[----:B------:R-:W2:Y:S01]  /*9360*/  LDC R25, c[0x0][0x638] ;  /* 0x00018e00ff197b82 */ /* 0x000ea20000000800 */
[----:B------:R-:W-:Y:S01]  /*9370*/  SHF.L.U32 R28, R7, R28, RZ ;  /* 0x0000001c071c7219 */ /* 0x000fe200000006ff */
[----:B------:R-:W-:-:S06]  /*9380*/  IMAD.MOV.U32 R4, RZ, RZ, R14 ;  /* 0x000000ffff047224 */ /* 0x000fcc00078e000e */
[----:B------:R-:W0:Y:S01]  /*9390*/  LDC R27, c[0x0][0x610] ;  /* 0x00018400ff1b7b82 */ /* 0x000e220000000800 */
[----:B----4-:R-:W-:Y:S05]  /*93a0*/  @!P0 BRA `(.L_x_287) ;  /* 0x0000000000288947 */ /* 0x010fea0003800000 */
        /* <DEDUP_REMOVED lines=10> */
.L_x_287:
[----:B------:R-:W-:Y:S01]  /*9450*/  ISETP.NE.AND P0, PT, R2, 0x1, PT ;  /* 0x000000010200780c */ /* 0x000fe20003f05270 */
[----:B------:R-:W-:Y:S01]  /*9460*/  IMAD.MOV R13, RZ, RZ, -R13 ;  /* 0x000000ffff0d7224 */ /* 0x000fe200078e0a0d */
[----:B-1-3--:R-:W-:Y:S02]  /*9470*/  SHF.R.U64 R0, R4, R21, R5 ;  /* 0x0000001504007219 */ /* 0x00afe40000001205 */
[----:B------:R-:W-:Y:S02]  /*9480*/  LOP3.LUT R153, R10, R153, RZ, 0xc0, !PT ;  /* 0x000000990a997212 */ /* 0x000fe400078ec0ff */
[----:B0-----:R-:W-:Y:S01]  /*9490*/  IADD3 R5, R20, -0x1, RZ ;  /* 0xffffffff14057810 */ /* 0x001fe20007ffe0ff */
[----:B------:R-:W-:Y:S02]  /*94a0*/  IMAD.MOV R3, RZ, RZ, -R0 ;  /* 0x000000ffff037224 */ /* 0x000fe400078e0a00 */
[----:B------:R-:W-:Y:S01]  /*94b0*/  IMAD R153, R28, R0, R153 ;  /* 0x000000001c997224 */ /* 0x000fe200078e0299 */
[----:B------:R-:W-:Y:S01]  /*94c0*/  LOP3.LUT R5, R12, R5, RZ, 0xc0, !PT ;  /* 0x000000050c057212 */ /* 0x000fe200078ec0ff */
[----:B--2---:R-:W-:-:S02]  /*94d0*/  IMAD R0, R3, R25, R14 ;  /* 0x0000001903007224 */ /* 0x004fc400078e020e */
[----:B------:R-:W-:Y:S02]  /*94e0*/  @P0 IMAD R26, R15, R13, R24 ;  /* 0x0000000d0f1a0224 */ /* 0x000fe400078e0218 */
[----:B------:R-:W-:Y:S02]  /*94f0*/  IMAD R4, R0, R20, R5 ;  /* 0x0000001400047224 */ /* 0x000fe400078e0205 */
[----:B------:R-:W-:Y:S02]  /*9500*/  IMAD R153, R153, R27, R26 ;  /* 0x0000001b99997224 */ /* 0x000fe400078e021a */
[----:B------:R-:W-:-:S03]  /*9510*/  IMAD.MOV.U32 R3, RZ, RZ, 0x1 ;  /* 0x00000001ff037424 */ /* 0x000fc600078e00ff */
[----:B------:R-:W-:Y:S02]  /*9520*/  SEL R154, R4, R153, !P0 ;  /* 0x00000099049a7207 */ /* 0x000fe40004000000 */
[----:B------:R-:W-:Y:S02]  /*9530*/  PRMT R0, R3, 0x7610, R0 ;  /* 0x0000761003007816 */ /* 0x000fe40000000000 */
[----:B------:R-:W-:-:S07]  /*9540*/  SEL R153, R153, R4, !P0 ;  /* 0x0000000499997207 */ /* 0x000fce0004000000 */
.L_x_285:
[----:B------:R-:W-:-:S13]  /*9550*/  LOP3.LUT P0, RZ, R0, 0xff, RZ, 0xc0, !PT ;  /* 0x000000ff00ff7812 */ /* 0x000fda000780c0ff */
[----:B------:R-:W-:Y:S05]  /*9560*/  @P0 BRA `(.L_x_288) ;  /* 0xffffff7c001c0947 */ /* 0x000fea000383ffff */
[----:B------:R-:W-:Y:S05]  /*9570*/  EXIT ;  /* 0x000000000000794d */ /* 0x000fea0003800000 */
.L_x_7:
        /* <DEDUP_REMOVED lines=9> */
[----:B------:R-:W-:Y:S01]  /*9610*/  MOV R12, R16 ;  /* 0x00000010000c7202 */ /* 0x000fe20000000f00 */
[----:B------:R-:W-:-:S06]  /*9620*/  IMAD.MOV.U32 R13, RZ, RZ, R17 ;  /* 0x000000ffff0d7224 */ /* 0x000fcc00078e0011 */
[----:B------:R-:W1:Y:S08]  /*9630*/  LDC R6, c[0x0][0x630] ;  /* 0x00018c00ff067b82 */ /* 0x000e700000000800 */
[----:B------:R-:W2:Y:S01]  /*9640*/  LDC.64 R22, c[0x0][0x620] ;  /* 0x00018800ff167b82 */ /* 0x000ea20000000a00 */
[----:B0-----:R-:W-:-:S04]  /*9650*/  ISETP.NE.U32.AND P0, PT, R14, RZ, PT ;  /* 0x000000ff0e00720c */ /* 0x001fc80003f05070 */
[----:B------:R-:W-:-:S13]  /*9660*/  ISETP.NE.AND.EX P0, PT, R15, RZ, PT, P0 ;  /* 0x000000ff0f00720c */ /* 0x000fda0003f05300 */
[----:B-12---:R-:W-:Y:S05]  /*9670*/  @!P0 BRA `(.L_x_290) ;  /* 0x0000000000288947 */ /* 0x006fea0003800000 */
[----:B------:R-:W0:Y:S02]  /*9680*/  LDC R9, c[0x0][0x634] ;  /* 0x00018d00ff097b82 */ /* 0x000e240000000800 */
[----:B0-----:R-:W-:-:S05]  /*9690*/  IADD3 R13, P0, R16, R9, RZ ;  /* 0x00000009100d7210 */ /* 0x001fca0007f1e0ff */
        /* <DEDUP_REMOVED lines=8> */
.L_x_290:
[----:B------:R-:W0:Y:S01]  /*9720*/  LDC.64 R28, c[0x0][0x640] ;  /* 0x00019000ff1c7b82 */ /* 0x000e220000000a00 */
[-CC-:B------:R-:W-:Y:S01]  /*9730*/  SHF.R.U64 R21, R12, R6.reuse, R13.reuse ;  /* 0x000000060c157219 */ /* 0x180fe2000000120d */
[----:B------:R-:W-:Y:S01]  /*9740*/  IMAD.MOV.U32 R30, RZ, RZ, 0x1 ;  /* 0x00000001ff1e7424 */ /* 0x000fe200078e00ff */
[----:B------:R-:W-:Y:S02]  /*9750*/  SHF.R.U32.HI R6, RZ, R6, R13 ;  /* 0x00000006ff067219 */ /* 0x000fe4000001160d */
[----:B------:R-:W-:-:S03]  /*9760*/  IADD3 R11, P0, RZ, -R21, RZ ;  /* 0x80000015ff0b7210 */ /* 0x000fc60007f1e0ff */
[----:B------:R-:W1:Y:S02]  /*9770*/  LDC R10, c[0x0][0x618] ;  /* 0x00018600ff0a7b82 */ /* 0x000e640000000800 */
[----:B------:R-:W-:-:S04]  /*9780*/  IMAD.X R9, RZ, RZ, ~R6, P0 ;  /* 0x000000ffff097224 */ /* 0x000fc800000e0e06 */
[-C--:B------:R-:W-:Y:S02]  /*9790*/  IMAD R6, R9, R22.reuse, RZ ;  /* 0x0000001609067224 */ /* 0x080fe400078e02ff */
[----:B------:R-:W2:Y:S01]  /*97a0*/  LDC R12, c[0x0][0x608] ;  /* 0x00018200ff0c7b82 */ /* 0x000ea20000000800 */
[----:B------:R-:W-:-:S04]  /*97b0*/  IMAD.WIDE.U32 R8, R11, R22, R16 ;  /* 0x000000160b087225 */ /* 0x000fc800078e0010 */
[----:B------:R-:W-:-:S03]  /*97c0*/  IMAD R11, R11, R23, R6 ;  /* 0x000000170b0b7224 */ /* 0x000fc600078e0206 */
[----:B------:R-:W3:Y:S01]  /*97d0*/  LDC R27, c[0x0][0x658] ;  /* 0x00019600ff1b7b82 */ /* 0x000ee20000000800 */
[----:B0-----:R-:W-:Y:S02]  /*97e0*/  ISETP.NE.U32.AND P0, PT, R28, RZ, PT ;  /* 0x000000ff1c00720c */ /* 0x001fe40003f05070 */
[----:B------:R-:W-:Y:S02]  /*97f0*/  IADD3 R9, R9, R11, RZ ;  /* 0x0000000b09097210 */ /* 0x000fe40007ffe0ff */
[----:B------:R-:W-:-:S03]  /*9800*/  ISETP.NE.AND.EX P0, PT, R29, RZ, PT, P0 ;  /* 0x000000ff1d00720c */ /* 0x000fc60003f05300 */
[----:B------:R-:W0:Y:S01]  /*9810*/  LDC R22, c[0x0][0x600] ;  /* 0x00018000ff167b82 */ /* 0x000e220000000800 */
[-CC-:B-1----:R-:W-:Y:S01]  /*9820*/  SHF.R.U64 R14, R8, R10.reuse, R9.reuse ;  /* 0x0000000a080e7219 */ /* 0x182fe20000001209 */
[----:B------:R-:W-:Y:S01]  /*9830*/  IMAD.MOV.U32 R8, RZ, RZ, -0x1 ;  /* 0xffffffffff087424 */ /* 0x000fe200078e00ff */
[----:B------:R-:W-:-:S05]  /*9840*/  SHF.R.U32.HI R9, RZ, R10, R9 ;  /* 0x0000000aff097219 */ /* 0x000fca0000011609 */
[----:B------:R-:W1:Y:S01]  /*9850*/  LDC R24, c[0x0][0x648] ;  /* 0x00019200ff187b82 */ /* 0x000e620000000800 */
[-CC-:B--2---:R-:W-:Y:S02]  /*9860*/  SHF.R.U64 R23, R14, R12.reuse, R9.reuse ;  /* 0x0000000c0e177219 */ /* 0x184fe40000001209 */
[----:B------:R-:W-:-:S05]  /*9870*/  SHF.R.U32.HI R6, RZ, R12, R9 ;  /* 0x0000000cff067219 */ /* 0x000fca0000011609 */
[----:B------:R-:W2:Y:S01]  /*9880*/  LDC R26, c[0x0][0x638] ;  /* 0x00018e00ff1a7b82 */ /* 0x000ea20000000800 */
[-C--:B---3--:R-:W-:Y:S02]  /*9890*/  SHF.L.U32 R8, R8, R27.reuse, RZ ;  /* 0x0000001b08087219 */ /* 0x088fe400000006ff */
[-CC-:B------:R-:W-:Y:S02]  /*98a0*/  SHF.R.U64 R25, R23, R27.reuse, R6.reuse ;  /* 0x0000001b17197219 */ /* 0x180fe40000001206 */
[----:B------:R-:W-:Y:S02]  /*98b0*/  LOP3.LUT R32, RZ, R8, RZ, 0x33, !PT ;  /* 0x00000008ff207212 */ /* 0x000fe400078e33ff */
[----:B------:R-:W-:Y:S01]  /*98c0*/  SHF.R.U32.HI R9, RZ, R27, R6 ;  /* 0x0000001bff097219 */ /* 0x000fe20000011606 */
[----:B------:R-:W3:Y:S01]  /*98d0*/  LDC R31, c[0x0][0x610] ;  /* 0x00018400ff1f7b82 */ /* 0x000ee20000000800 */
[----:B------:R-:W-:Y:S01]  /*98e0*/  MOV R8, R25 ;  /* 0x0000001900087202 */ /* 0x000fe20000000f00 */
[----:B------:R-:W-:Y:S06]  /*98f0*/  @!P0 BRA `(.L_x_291) ;  /* 0x0000000000288947 */ /* 0x000fec0003800000 */
[----:B------:R-:W4:Y:S02]  /*9900*/  LDC R6, c[0x0][0x64c] ;  /* 0x00019300ff067b82 */ /* 0x000f240000000800 */
[----:B----4-:R-:W-:-:S05]  /*9910*/  IADD3 R13, P0, R25, R6, RZ ;  /* 0x00000006190d7210 */ /* 0x010fca0007f1e0ff */
[----:B------:R-:W-:-:S04]  /*9920*/  IMAD.X R15, RZ, RZ, R9, P0 ;  /* 0x000000ffff0f7224 */ /* 0x000fc800000e0609 */
[----:B------:R-:W-:-:S04]  /*9930*/  IMAD.WIDE.U32 R8, R15, R28, RZ ;  /* 0x0000001c0f087225 */ /* 0x000fc800078e00ff */
[----:B------:R-:W-:-:S04]  /*9940*/  IMAD.WIDE.U32 R10, P0, R13, R29, R8 ;  /* 0x0000001d0d0a7225 */ /* 0x000fc80007800008 */
[----:B------:R-:W-:Y:S01]  /*9950*/  IMAD.WIDE.U32 R8, R13, R28, RZ ;  /* 0x0000001c0d087225 */ /* 0x000fe200078e00ff */
[----:B------:R-:W-:-:S03]  /*9960*/  MOV R12, R11 ;  /* 0x0000000b000c7202 */ /* 0x000fc60000000f00 */
[----:B------:R-:W-:Y:S01]  /*9970*/  IMAD.X R13, RZ, RZ, RZ, P0 ;  /* 0x000000ffff0d7224 */ /* 0x000fe200000e06ff */
[----:B------:R-:W-:-:S05]  /*9980*/  IADD3 RZ, P0, R9, R10, RZ ;  /* 0x0000000a09ff7210 */ /* 0x000fca0007f1e0ff */
[----:B------:R-:W-:-:S08]  /*9990*/  IMAD.WIDE.U32.X R8, R15, R29, R12, P0 ;  /* 0x0000001d0f087225 */ /* 0x000fd000000e040c */
.L_x_291:
[----:B------:R-:W-:Y:S01]  /*99a0*/  ISETP.NE.AND P0, PT, R2, 0x1, PT ;  /* 0x000000010200780c */ /* 0x000fe20003f05270 */
[----:B------:R-:W-:Y:S01]  /*99b0*/  IMAD.MOV.U32 R13, RZ, RZ, R21 ;  /* 0x000000ffff0d7224 */ /* 0x000fe200078e0015 */
[----:B-1----:R-:W-:Y:S01]  /*99c0*/  SHF.R.U64 R6, R8, R24, R9 ;  /* 0x0000001808067219 */ /* 0x002fe20000001209 */
[----:B0-----:R-:W-:Y:S01]  /*99d0*/  VIADD R9, R22, 0xffffffff ;  /* 0xffffffff16097836 */ /* 0x001fe20000000000 */
[----:B------:R-:W-:Y:S02]  /*99e0*/  SHF.L.U32 R30, R30, R27, RZ ;  /* 0x0000001b1e1e7219 */ /* 0x000fe400000006ff */
[----:B------:R-:W-:Y:S01]  /*99f0*/  LOP3.LUT R5, R23, R32, RZ, 0xc0, !PT ;  /* 0x0000002017057212 */ /* 0x000fe200078ec0ff */
[----:B------:R-:W-:-:S04]  /*9a00*/  IMAD.MOV R8, RZ, RZ, -R6 ;  /* 0x000000ffff087224 */ /* 0x000fc800078e0a06 */
[----:B------:R-:W-:Y:S01]  /*9a10*/  IMAD R6, R30, R6, R5 ;  /* 0x000000061e067224 */ /* 0x000fe200078e0205 */
[----:B------:R-:W-:Y:S01]  /*9a20*/  LOP3.LUT R5, R14, R9, RZ, 0xc0, !PT ;  /* 0x000000090e057212 */ /* 0x000fe200078ec0ff */
[----:B------:R-:W-:Y:S02]  /*9a30*/  @P0 IMAD R3, R7, R20, R4 ;  /* 0x0000001407030224 */ /* 0x000fe400078e0204 */
[----:B--2---:R-:W-:Y:S01]  /*9a40*/  IMAD R4, R8, R26, R25 ;  /* 0x0000001a08047224 */ /* 0x004fe200078e0219 */
[----:B------:R-:W-:Y:S01]  /*9a50*/  MOV R8, 0x1 ;  /* 0x0000000100087802 */ /* 0x000fe20000000f00 */
[----:B---3--:R-:W-:Y:S02]  /*9a60*/  IMAD R3, R6, R31, R3 ;  /* 0x0000001f06037224 */ /* 0x008fe400078e0203 */
[----:B------:R-:W-:-:S05]  /*9a70*/  IMAD R4, R4, R22, R5 ;  /* 0x0000001604047224 */ /* 0x000fca00078e0205 */
[----:B------:R-:W-:Y:S02]  /*9a80*/  SEL R6, R4, R3, !P0 ;  /* 0x0000000304067207 */ /* 0x000fe40004000000 */
[----:B------:R-:W-:-:S07]  /*9a90*/  SEL R12, R3, R4, !P0 ;  /* 0x00000004030c7207 */ /* 0x000fce0004000000 */
.L_x_289:
[----:B------:R-:W-:-:S08]  /*9aa0*/  NOP ;  /* 0x0000000000007918 */ /* 0x000fd00000000000 */
[----:B------:R-:W0:-:S00]  /*9ab0*/  USETMAXREG.DEALLOC.CTAPOOL 0x28 ;  /* 0x00000028000079c8 */ /* 0x000e0000080e0500 */
[----:B0-----:R-:W-:-:S13]  /*9ac0*/  ISETP.NE.AND P0, PT, R0, RZ, PT ;  /* 0x000000ff0000720c */ /* 0x001fda0003f05270 */
[----:B------:R-:W-:Y:S05]  /*9ad0*/  @P0 EXIT ;  /* 0x000000000000094d */ /* 0x000fea0003800000 */
[----:B------:R-:W-:Y:S01]  /*9ae0*/  LOP3.LUT P0, RZ, R8, 0xff, RZ, 0xc0, !PT ;  /* 0x000000ff08ff7812 */ /* 0x000fe2000780c0ff */
[----:B------:R-:W-:Y:S01]  /*9af0*/  IMAD.MOV.U32 R10, RZ, RZ, 0x1 ;  /* 0x00000001ff0a7424 */ /* 0x000fe200078e00ff */
[----:B------:R-:W-:-:S11]  /*9b00*/  MOV R9, RZ ;  /* 0x000000ff00097202 */ /* 0x000fd60000000f00 */
[----:B------:R-:W-:Y:S05]  /*9b10*/  @!P0 BRA `(.L_x_292) ;  /* 0x0000000c00c88947 */ /* 0x000fea0003800000 */
[----:B------:R-:W0:Y:S01]  /*9b20*/  LDC R0, c[0x0][0x28c] ;  /* 0x0000a300ff007b82 */ /* 0x000e220000000800 */
[----:B------:R-:W-:Y:S01]  /*9b30*/  ULDC UR4, c[0x0][0x658] ;  /* 0x0001960000047ab9 */ /* 0x000fe20000000800 */
[----:B------:R-:W-:Y:S01]  /*9b40*/  UMOV UR11, 0xffffffff ;  /* 0xffffffff000b7882 */ /* 0x000fe20000000000 */
[----:B------:R-:W-:Y:S01]  /*9b50*/  UMOV UR17, 0x1 ;  /* 0x0000000100117882 */ /* 0x000fe20000000000 */
[----:B------:R-:W-:Y:S01]  /*9b60*/  USHF.L.U32 UR11, UR11, UR4, URZ ;  /* 0x000000040b0b7299 */ /* 0x000fe2000800063f */
[----:B------:R-:W-:Y:S01]  /*9b70*/  BSSY B0, `(.L_x_292) ;  /* 0x00000ec000007945 */ /* 0x000fe20003800000 */
[----:B------:R-:W-:Y:S01]  /*9b80*/  ULDC UR9, c[0x0][0xc] ;  /* 0x0000030000097ab9 */ /* 0x000fe20000000800 */
[----:B------:R-:W-:Y:S01]  /*9b90*/  ULDC UR16, c[0x0][0x10] ;  /* 0x0000040000107ab9 */ /* 0x000fe20000000800 */
[----:B------:R-:W1:Y:S01]  /*9ba0*/  S2UR UR8, SR_CgaCtaId ;  /* 0x00000000000879c3 */ /* 0x000e620000008800 */
[----:B------:R-:W-:Y:S01]  /*9bb0*/  ULOP3.LUT UR13, URZ, UR11, URZ, 0x33, !UPT ;  /* 0x0000000b3f0d7292 */ /* 0x000fe2000f8e333f */
[----:B------:R-:W-:Y:S01]  /*9bc0*/  LOP3.LUT R11, R19, 0x2, RZ, 0xfc, !PT ;  /* 0x00000002130b7812 */ /* 0x000fe200078efcff */
[----:B------:R-:W-:Y:S01]  /*9bd0*/  IMAD.MOV.U32 R9, RZ, RZ, RZ ;  /* 0x000000ffff097224 */ /* 0x000fe200078e00ff */
[----:B------:R-:W-:Y:S01]  /*9be0*/  MOV R10, 0x1 ;  /* 0x00000001000a7802 */ /* 0x000fe20000000f00 */
[----:B------:R-:W-:Y:S01]  /*9bf0*/  ULDC UR5, c[0x0][0x600] ;  /* 0x0001800000057ab9 */ /* 0x000fe20000000800 */
[----:B------:R-:W-:Y:S01]  /*9c00*/  UMOV UR30, 0x1111 ;  /* 0x00001111001e7882 */ /* 0x000fe20000000000 */
[----:B------:R-:W-:-:S02]  /*9c10*/  UIADD3 UR5, UR5, -0x1, URZ ;  /* 0xffffffff05057890 */ /* 0x000fc4000fffe03f */
[----:B------:R-:W-:Y:S01]  /*9c20*/  USHF.L.U32 UR4, UR17, UR4, URZ ;  /* 0x0000000411047299 */ /* 0x000fe2000800063f */
[----:B------:R-:W-:Y:S01]  /*9c30*/  ULDC.64 UR40, c[0x0][0x198] ;  /* 0x0000660000287ab9 */ /* 0x000fe20000000a00 */
[----:B0-----:R-:W-:-:S05]  /*9c40*/  VIADD R0, R0, 0x3f ;  /* 0x0000003f00007836 */ /* 0x001fca0000000000 */
[----:B------:R-:W-:Y:S01]  /*9c50*/  SHF.R.S32.HI R3, RZ, 0x1f, R0 ;  /* 0x0000001fff037819 */ /* 0x000fe20000011400 */
[----:B-1----:R-:W-:-:S03]  /*9c60*/  USHF.R.U32.HI UR37, URZ, 0x2, UR8 ;  /* 0x000000023f257899 */ /* 0x002fc60008011608 */
[----:B------:R-:W-:Y:S01]  /*9c70*/  LEA.HI R3, R3, R0, RZ, 0x6 ;  /* 0x0000000003037211 */ /* 0x000fe200078f30ff */
[----:B------:R-:W-:Y:S01]  /*9c80*/  ULOP3.LUT UR10, UR8, 0x3, URZ, 0xc0, !UPT ;  /* 0x00000003080a7892 */ /* 0x000fe2000f8ec03f */
[----:B------:R-:W-:Y:S01]  /*9c90*/  IMAD.MOV.U32 R0, RZ, RZ, 0x1 ;  /* 0x00000001ff007424 */ /* 0x000fe200078e00ff */
[----:B------:R-:W-:Y:S01]  /*9ca0*/  USHF.L.U32 UR6, UR8, 0x5, URZ ;  /* 0x0000000508067899 */ /* 0x000fe2000800063f */
[--C-:B------:R-:W-:Y:S01]  /*9cb0*/  SHF.R.S32.HI R8, RZ, 0x6, R3.reuse ;  /* 0x00000006ff087819 */ /* 0x100fe20000011403 */
[----:B------:R-:W-:Y:S02]  /*9cc0*/  USHF.L.U32 UR7, UR8, 0xa, URZ ;  /* 0x0000000a08077899 */ /* 0x000fe4000800063f */
[----:B------:R-:W-:Y:S01]  /*9cd0*/  ULOP3.LUT UR8, UR8, 0xfffffffc, URZ, 0xc0, !UPT ;  /* 0xfffffffc08087892 */ /* 0x000fe2000f8ec03f */
[----:B------:R-:W-:Y:S01]  /*9ce0*/  PRMT R3, R0, 0x7610, R3 ;  /* 0x0000761000037816 */ /* 0x000fe20000000003 */
[----:B------:R-:W-:Y:S01]  /*9cf0*/  UISETP.GT.U32.AND UP0, UPT, UR10, 0xffff, UPT ;  /* 0x0000ffff0a00788c */ /* 0x000fe2000bf04070 */
[----:B------:R-:W-:Y:S01]  /*9d00*/  VIADD R0, R8, 0x1 ;  /* 0x0000000108007836 */ /* 0x000fe20000000000 */
[----:B------:R-:W-:-:S02]  /*9d10*/  ULOP3.LUT UR12, UR8, 0x1, URZ, 0xfc, !UPT ;  /* 0x00000001080c7892 */ /* 0x000fc4000f8efc3f */
[----:B------:R-:W-:Y:S02]  /*9d20*/  ULOP3.LUT UR14, UR8, 0x2, URZ, 0xfc, !UPT ;  /* 0x00000002080e7892 */ /* 0x000fe4000f8efc3f */
[----:B------:R-:W-:Y:S02]  /*9d30*/  USHF.L.U32 UR11, UR17, UR8, URZ ;  /* 0x00000008110b7299 */ /* 0x000fe4000800063f */
[----:B------:R-:W-:Y:S02]  /*9d40*/  ULOP3.LUT UR15, UR8, 0x3, URZ, 0xfc, !UPT ;  /* 0x00000003080f7892 */ /* 0x000fe4000f8efc3f */
[----:B------:R-:W-:Y:S02]  /*9d50*/  UIMAD.WIDE.U32 UR8, UR9, UR16, URZ ;  /* 0x00000010090872a5 */ /* 0x000fe4000f8e003f */
[----:B------:R-:W-:Y:S02]  /*9d60*/  USHF.L.U32 UR12, UR17, UR12, URZ ;  /* 0x0000000c110c7299 */ /* 0x000fe4000800063f */
[----:B------:R-:W-:-:S02]  /*9d70*/  USHF.L.U32 UR14, UR17, UR14, URZ ;  /* 0x0000000e110e7299 */ /* 0x000fc4000800063f */
[----:B------:R-:W-:Y:S01]  /*9d80*/  USEL UR10, UR10, 0xffff, !UP0 ;  /* 0x0000ffff0a0a7887 */ /* 0x000fe2000c000000 */
[----:B------:R-:W-:Y:S01]  /*9d90*/  ULDC UR16, c[0x0][0x14] ;  /* 0x0000050000107ab9 */ /* 0x000fe20000000800 */
[----:B------:R-:W-:Y:S02]  /*9da0*/  USHF.L.U32 UR15, UR17, UR15, URZ ;  /* 0x0000000f110f7299 */ /* 0x000fe4000800063f */
[----:B------:R-:W-:Y:S02]  /*9db0*/  UIMAD.WIDE.U32 UR38, UR8, UR16, URZ ;  /* 0x00000010082672a5 */ /* 0x000fe4000f8e003f */
[----:B------:R-:W-:Y:S02]  /*9dc0*/  UIMAD UR21, UR9, UR16, URZ ;  /* 0x00000010091572a4 */ /* 0x000fe4000f8e023f */
[----:B------:R-:W-:Y:S02]  /*9dd0*/  ULOP3.LUT UR11, UR14, UR11, UR12, 0xfe, !UPT ;  /* 0x0000000b0e0b7292 */ /* 0x000fe4000f8efe0c */
[----:B------:R-:W-:-:S02]  /*9de0*/  ULOP3.LUT UR10, UR10, 0xffff, URZ, 0xc0, !UPT ;  /* 0x0000ffff0a0a7892 */ /* 0x000fc4000f8ec03f */
[----:B------:R-:W-:Y:S02]  /*9df0*/  ULOP3.LUT UR6, UR6, 0x60, URZ, 0xc0, !UPT ;  /* 0x0000006006067892 */ /* 0x000fe4000f8ec03f */
[----:B------:R-:W-:Y:S02]  /*9e00*/  ULOP3.LUT UR7, UR7, 0xc00, URZ, 0xc0, !UPT ;  /* 0x00000c0007077892 */ /* 0x000fe4000f8ec03f */
[----:B------:R-:W-:Y:S02]  /*9e10*/  UIADD3 UR21, UR39, UR21, URZ ;  /* 0x0000001527157290 */ /* 0x000fe4000fffe03f */
[----:B------:R-:W-:Y:S02]  /*9e20*/  ULOP3.LUT UR29, UR11, UR15, URZ, 0xfc, !UPT ;  /* 0x0000000f0b1d7292 */ /* 0x000fe4000f8efc3f */
[----:B------:R-:W-:-:S12]  /*9e30*/  USHF.L.U32 UR30, UR30, UR10, URZ ;  /* 0x0000000a1e1e7299 */ /* 0x000fd8000800063f */
.L_x_303:
[----:B------:R-:W-:-:S03]  /*9e40*/  UMOV UR8, 0xffffffff ;  /* 0xffffffff00087882 */ /* 0x000fc60000000000 */
[----:B------:R-:W-:Y:S05]  /*9e50*/  BRA.DIV UR8, `(.L_x_293) ;  /* 0x0000000e08987947 */ /* 0x000fea000b800000 */
[----:B------:R-:W-:-:S13]  /*9e60*/  ELECT P6, URZ, PT ;  /* 0x00000000003f782f */ /* 0x000fda00038c0000 */
.L_x_312:
[----:B------:R-:W0:Y:S01]  /*9e70*/  LDC R4, c[0x0][0x28c] ;  /* 0x0000a300ff047b82 */ /* 0x000e220000000800 */
[----:B------:R-:W-:Y:S01]  /*9e80*/  BSSY B1, `(.L_x_294) ;  /* 0x0000048000017945 */ /* 0x000fe20003800000 */
[----:B0-----:R-:W-:-:S13]  /*9e90*/  ISETP.LT.OR P6, PT, R4, 0x1, !P6 ;  /* 0x000000010400780c */ /* 0x001fda00077c1670 */
[----:B------:R-:W-:Y:S05]  /*9ea0*/  @P6 BRA `(.L_x_295) ;  /* 0x0000000400146947 */ /* 0x000fea0003800000 */
[----:B------:R-:W-:Y:S01]  /*9eb0*/  LEA R12, R12, UR37, 0x2 ;  /* 0x000000250c0c7c11 */ /* 0x000fe2000f8e10ff */
[----:B------:R-:W-:Y:S01]  /*9ec0*/  IMAD.MOV.U32 R4, RZ, RZ, R0 ;  /* 0x000000ffff047224 */ /* 0x000fe200078e0000 */
[----:B------:R-:W-:Y:S01]  /*9ed0*/  LEA R15, R6, UR6, 0x7 ;  /* 0x00000006060f7c11 */ /* 0x000fe2000f8e38ff */
[----:B------:R-:W-:Y:S01]  /*9ee0*/  IMAD.MOV.U32 R5, RZ, RZ, R10 ;  /* 0x000000ffff057224 */ /* 0x000fe200078e000a */
[----:B------:R-:W-:Y:S01]  /*9ef0*/  MOV R22, RZ ;  /* 0x000000ff00167202 */ /* 0x000fe20000000f00 */
[----:B------:R-:W-:Y:S01]  /*9f00*/  IMAD.SHL.U32 R14, R12, 0x40, RZ ;  /* 0x000000400c0e7824 */ /* 0x000fe200078e00ff */
[----:B------:R-:W-:-:S07]  /*9f10*/  MOV R6, R9 ;  /* 0x0000000900067202 */ /* 0x000fce0000000f00 */
.L_x_298:
[----:B------:R-:W0:Y:S01]  /*9f20*/  S2R R12, SR_CgaCtaId ;  /* 0x00000000000c7919 */ /* 0x000e220000008800 */
[----:B------:R-:W-:Y:S02]  /*9f30*/  MOV R7, 0x400 ;  /* 0x0000040000077802 */ /* 0x000fe40000000f00 */
[----:B------:R-:W-:Y:S02]  /*9f40*/  LOP3.LUT P1, RZ, R18, 0x7f, RZ, 0xc0, !PT ;  /* 0x0000007f12ff7812 */ /* 0x000fe4000782c0ff */
[----:B0-----:R-:W-:Y:S02]  /*9f50*/  LEA R21, R12, R7, 0x18 ;  /* 0x000000070c157211 */ /* 0x001fe400078ec0ff */
[----:B------:R-:W-:-:S09]  /*9f60*/  SHF.L.U32 R7, R5, 0x1f, RZ ;  /* 0x0000001f05077819 */ /* 0x000fd200000006ff */
[----:B------:R-:W0:Y:S01]  /*9f70*/  @!P1 LDC R12, c[0x0][0x500] ;  /* 0x00014000ff0c9b82 */ /* 0x000e220000000800 */
[----:B------:R-:W-:-:S04]  /*9f80*/  IMAD R20, R6, 0x8, R21 ;  /* 0x0000000806147824 */ /* 0x000fc800078e0215 */
[----:B------:R-:W1:Y:S02]  /*9f90*/  SYNCS.PHASECHK.TRANS64.TRYWAIT P0, [R20+URZ+0x10], R7 ;  /* 0x00001007140075a7 */ /* 0x000e64000800017f */
[----:B-1----:R-:W-:Y:S05]  /*9fa0*/  @!P0 BRA `(.L_x_296) ;  /* 0x0000000c00648947 */ /* 0x002fea0003800000 */
.L_x_313:
[----:B-1----:R-:W-:Y:S01]  /*9fb0*/  PRMT R7, R11, 0x9910, RZ ;  /* 0x000099100b077816 */ /* 0x002fe200000000ff */
[----:B0-----:R0:W-:Y:S03]  /*9fc0*/  @!P1 SYNCS.ARRIVE.TRANS64 RZ, [R20+URZ], R12 ;  /* 0x0000000c14ff99a7 */ /* 0x0011e6000800003f */
[----:B------:R-:W-:-:S13]  /*9fd0*/  ISETP.NE.AND P0, PT, R7, 0x2, PT ;  /* 0x000000020700780c */ /* 0x000fda0003f05270 */
[----:B0-----:R-:W-:Y:S05]  /*9fe0*/  @P0 BRA `(.L_x_297) ;  /* 0x0000000000040947 */ /* 0x001fea0003800000 */
[----:B------:R-:W-:Y:S01]  /*9ff0*/  BPT.TRAP 0x1 ;  /* 0x000000040000795c */ /* 0x000fe20000300000 */
.L_x_297:
[----:B------:R-:W-:Y:S01]  /*a000*/  LEA R7, R6, UR37, 0x3 ;  /* 0x0000002506077c11 */ /* 0x000fe2000f8e18ff */
[----:B------:R-:W-:Y:S01]  /*a010*/  VIADD R4, R4, 0xffffffff ;  /* 0xffffffff04047836 */ /* 0x000fe20000000000 */
[----:B------:R-:W-:Y:S01]  /*a020*/  LEA R12, R6, UR7, 0xd ;  /* 0x00000007060c7c11 */ /* 0x000fe2000f8e68ff */
[----:B------:R-:W-:Y:S01]  /*a030*/  UIADD3 UR14, UP0, UR40, 0xf0, URZ ;  /* 0x000000f0280e7890 */ /* 0x000fe2000ff1e03f */
[----:B------:R-:W-:Y:S01]  /*a040*/  SHF.L.U32 R7, R7, 0xb, RZ ;  /* 0x0000000b07077819 */ /* 0x000fe200000006ff */
[----:B------:R-:W-:Y:S01]  /*a050*/  UIADD3 UR42, UP1, UR40, 0x1f0, URZ ;  /* 0x000001f0282a7890 */ /* 0x000fe2000ff3e03f */
[----:B------:R-:W-:Y:S01]  /*a060*/  R2UR UR34, R22 ;  /* 0x00000000162272ca */ /* 0x000fe200000e0000 */
[--C-:B------:R-:W-:Y:S01]  /*a070*/  IMAD R12, R12, 0x4, R21.reuse ;  /* 0x000000040c0c7824 */ /* 0x100fe200078e0215 */
[----:B------:R-:W-:Y:S01]  /*a080*/  R2UR UR33, R20 ;  /* 0x00000000142172ca */ /* 0x000fe200000e0000 */
[----:B------:R-:W-:Y:S01]  /*a090*/  IMAD R7, R7, 0x4, R21 ;  /* 0x0000000407077824 */ /* 0x000fe200078e0215 */
[----:B------:R-:W-:Y:S01]  /*a0a0*/  R2UR UR36, R13 ;  /* 0x000000000d2472ca */ /* 0x000fe200000e0000 */
[----:B------:R-:W-:Y:S01]  /*a0b0*/  UIADD3.X UR15, URZ, UR41, URZ, UP0, !UPT ;  /* 0x000000293f0f7290 */ /* 0x000fe200087fe43f */
[----:B------:R-:W-:Y:S01]  /*a0c0*/  R2UR UR8, R12 ;  /* 0x000000000c0872ca */ /* 0x000fe200000e0000 */
[----:B------:R-:W-:Y:S01]  /*a0d0*/  UPRMT UR31, URZ, 0x5410, UR30 ;  /* 0x000054103f1f7896 */ /* 0x000fe2000800001e */
[----:B------:R-:W-:Y:S01]  /*a0e0*/  R2UR UR24, R7 ;  /* 0x00000000071872ca */ /* 0x000fe200000e0000 */
[----:B------:R-:W-:Y:S01]  /*a0f0*/  UIADD3.X UR43, URZ, UR41, URZ, UP1, !UPT ;  /* 0x000000293f2b7290 */ /* 0x000fe20008ffe43f */
[----:B------:R-:W-:Y:S01]  /*a100*/  R2UR UR35, R14 ;  /* 0x000000000e2372ca */ /* 0x000fe200000e0000 */
[----:B------:R-:W-:Y:S01]  /*a110*/  UPRMT UR44, URZ, 0x5410, UR29 ;  /* 0x000054103f2c7896 */ /* 0x000fe2000800001d */
[----:B------:R-:W-:Y:S01]  /*a120*/  R2UR UR19, R15 ;  /* 0x000000000f1372ca */ /* 0x000fe200000e0000 */
[----:B------:R-:W-:Y:S01]  /*a130*/  UIADD3 UR26, UR34, 0x20, URZ ;  /* 0x00000020221a7890 */ /* 0x000fe2000fffe03f */
[----:B------:R-:W-:Y:S01]  /*a140*/  ISETP.GT.AND P1, PT, R4, 0x1, PT ;  /* 0x000000010400780c */ /* 0x000fe20003f24270 */
[----:B------:R-:W-:Y:S01]  /*a150*/  UMOV UR22, 0x0 ;  /* 0x0000000000167882 */ /* 0x000fe20000000000 */
[----:B------:R-:W-:Y:S01]  /*a160*/  IADD3 R6, R6, 0x1, RZ ;  /* 0x0000000106067810 */ /* 0x000fe20007ffe0ff */
[----:B------:R-:W-:Y:S01]  /*a170*/  UMOV UR23, 0x10000000 ;  /* 0x1000000000177882 */ /* 0x000fe20000000000 */
[----:B------:R-:W-:Y:S01]  /*a180*/  UMOV UR25, UR33 ;  /* 0x0000002100197c82 */ /* 0x000fe20008000000 */
[----:B------:R-:W-:Y:S01]  /*a190*/  UIADD3 UR16, UR8, 0x20100, URZ ;  /* 0x0002010008107890 */ /* 0x000fe2000fffe03f */
[----:B------:R-:W-:Y:S01]  /*a1a0*/  ISETP.NE.AND P0, PT, R6, 0x2, PT ;  /* 0x000000020600780c */ /* 0x000fe20003f05270 */
[----:B------:R-:W-:Y:S01]  /*a1b0*/  UIADD3 UR32, UR24, 0x100, URZ ;  /* 0x0000010018207890 */ /* 0x000fe2000fffe03f */
[----:B------:R-:W-:Y:S01]  /*a1c0*/  VIADD R22, R22, 0x40 ;  /* 0x0000004016167836 */ /* 0x000fe20000000000 */
[----:B------:R-:W-:Y:S01]  /*a1d0*/  UIADD3 UR24, UR24, 0x8100, URZ ;  /* 0x0000810018187890 */ /* 0x000fe2000fffe03f */
[----:B------:R-:W-:Y:S01]  /*a1e0*/  SEL R12, RZ, 0x1, P0 ;  /* 0x00000001ff0c7807 */ /* 0x000fe20000000000 */
[----:B------:R-:W-:Y:S01]  /*a1f0*/  UIADD3 UR8, UR8, 0x24100, URZ ;  /* 0x0002410008087890 */ /* 0x000fe2000fffe03f */
[----:B------:R-:W-:Y:S01]  /*a200*/  SEL R6, R6, RZ, P0 ;  /* 0x000000ff06067207 */ /* 0x000fe20000000000 */
[----:B------:R-:W-:Y:S01]  /*a210*/  UMOV UR28, UR36 ;  /* 0x00000024001c7c82 */ /* 0x000fe20008000000 */
[----:B------:R-:W-:Y:S01]  /*a220*/  UMOV UR27, UR35 ;  /* 0x00000023001b7c82 */ /* 0x000fe20008000000 */
[----:B------:R-:W-:Y:S01]  /*a230*/  UMOV UR17, UR33 ;  /* 0x0000002100117c82 */ /* 0x000fe20008000000 */
[----:B------:R-:W-:Y:S01]  /*a240*/  UMOV UR18, UR34 ;  /* 0x0000002200127c82 */ /* 0x000fe20008000000 */
[----:B------:R-:W-:Y:S01]  /*a250*/  UMOV UR20, UR36 ;  /* 0x0000002400147c82 */ /* 0x000fe20008000000 */
[----:B------:R0:W-:Y:S01]  /*a260*/  UTMALDG.3D.MULTICAST [UR32], [UR14], UR31, desc[UR22] ;  /* 0x000016200e0073b4 */ /* 0x0001e2000801181f */
[----:B------:R-:W-:Y:S01]  /*a270*/  UMOV UR9, UR33 ;  /* 0x0000002100097c82 */ /* 0x000fe20008000000 */
[----:B------:R-:W-:Y:S01]  /*a280*/  UMOV UR11, UR19 ;  /* 0x00000013000b7c82 */ /* 0x000fe20008000000 */
[----:B------:R-:W-:Y:S01]  /*a290*/  UMOV UR12, UR36 ;  /* 0x00000024000c7c82 */ /* 0x000fe20008000000 */
[----:B------:R-:W-:Y:S01]  /*a2a0*/  UMOV UR10, UR26 ;  /* 0x0000001a000a7c82 */ /* 0x000fe20008000000 */
[----:B------:R-:W-:Y:S01]  /*a2b0*/  LOP3.LUT R5, R5, R12, RZ, 0x3c, !PT ;  /* 0x0000000c05057212 */ /* 0x000fe200078e3cff */
[----:B------:R0:W-:Y:S01]  /*a2c0*/  UTMALDG.3D.MULTICAST [UR24], [UR14], UR31, desc[UR22] ;  /* 0x000016180e0073b4 */ /* 0x0001e2000801181f */
[----:B------:R0:W-:Y:S01]  /*a2d0*/  UTMALDG.3D.MULTICAST [UR16], [UR42], UR44, desc[UR22] ;  /* 0x000016102a0073b4 */ /* 0x0001e2000801182c */
[----:B------:R0:W-:Y:S02]  /*a2e0*/  UTMALDG.3D.MULTICAST [UR8], [UR42], UR44, desc[UR22] ;  /* 0x000016082a0073b4 */ /* 0x0001e4000801182c */
[----:B0-----:R-:W-:Y:S05]  /*a2f0*/  @P1 BRA `(.L_x_298) ;  /* 0xfffffffc00081947 */ /* 0x001fea000383ffff */
.L_x_295:
[----:B------:R-:W-:Y:S05]  /*a300*/  BSYNC B1 ;  /* 0x0000000000017941 */ /* 0x000fea0003800000 */
.L_x_294:
[----:B------:R-:W-:Y:S01]  /*a310*/  LOP3.LUT P1, RZ, R3, 0xff, RZ, 0xc0, !PT ;  /* 0x000000ff03ff7812 */ /* 0x000fe2000782c0ff */
[----:B------:R-:W-:Y:S01]  /*a320*/  ULDC.64 UR8, c[0x0][0x650] ;  /* 0x0001940000087ab9 */ /* 0x000fe20000000a00 */
[----:B------:R-:W-:Y:S01]  /*a330*/  IADD3 R9, R8, R9, RZ ;  /* 0x0000000908097210 */ /* 0x000fe20007ffe0ff */
[----:B------:R-:W-:Y:S01]  /*a340*/  BSSY B1, `(.L_x_299) ;  /* 0x000006c000017945 */ /* 0x000fe20003800000 */
[----:B------:R-:W-:Y:S01]  /*a350*/  IADD3 R16, P2, R16, UR38, RZ ;  /* 0x0000002610107c10 */ /* 0x000fe2000ff5e0ff */
[----:B------:R-:W-:Y:S01]  /*a360*/  IMAD.MOV.U32 R12, RZ, RZ, -0x1 ;  /* 0xffffffffff0c7424 */ /* 0x000fe200078e00ff */
[----:B------:R-:W-:Y:S01]  /*a370*/  SHF.R.U32.HI R3, RZ, 0x1, R9 ;  /* 0x00000001ff037819 */ /* 0x000fe20000011609 */
[----:B------:R-:W-:Y:S01]  /*a380*/  IMAD.MOV.U32 R6, RZ, RZ, -0x1 ;  /* 0xffffffffff067424 */ /* 0x000fe200078e00ff */
[----:B------:R-:W-:Y:S02]  /*a390*/  ISETP.GT.U32.AND P0, PT, R9, 0x1, PT ;  /* 0x000000010900780c */ /* 0x000fe40003f04070 */
[----:B------:R-:W-:-:S02]  /*a3a0*/  LOP3.LUT R3, R3, 0x1, RZ, 0xc0, !PT ;  /* 0x0000000103037812 */ /* 0x000fc400078ec0ff */
[----:B------:R-:W-:Y:S01]  /*a3b0*/  ISETP.LT.U32.AND P0, PT, R8, 0x2, P0 ;  /* 0x000000020800780c */ /* 0x000fe20000701070 */
[----:B------:R-:W0:Y:S01]  /*a3c0*/  @P1 S2R R5, SR_CgaCtaId ;  /* 0x0000000000051919 */ /* 0x000e220000008800 */
[----:B------:R-:W-:Y:S02]  /*a3d0*/  @P1 MOV R4, 0x400 ;  /* 0x0000040000041802 */ /* 0x000fe40000000f00 */
[----:B------:R-:W-:Y:S02]  /*a3e0*/  IADD3.X R17, R17, UR21, RZ, P2, !PT ;  /* 0x0000001511117c10 */ /* 0x000fe400097fe4ff */
[----:B------:R-:W-:Y:S02]  /*a3f0*/  ISETP.GE.U32.AND P2, PT, R16, UR8, PT ;  /* 0x0000000810007c0c */ /* 0x000fe4000bf46070 */
[----:B------:R-:W-:Y:S02]  /*a400*/  MOV R13, 0xffffffff ;  /* 0xffffffff000d7802 */ /* 0x000fe40000000f00 */
[----:B------:R-:W-:-:S02]  /*a410*/  LOP3.LUT R9, R9, 0x1, RZ, 0xc0, !PT ;  /* 0x0000000109097812 */ /* 0x000fc400078ec0ff */
[----:B0-----:R-:W-:-:S04]  /*a420*/  @P1 LEA R4, R5, R4, 0x18 ;  /* 0x0000000405041211 */ /* 0x001fc800078ec0ff */
[----:B------:R0:W-:Y:S01]  /*a430*/  @P1 SYNCS.ARRIVE.TRANS64.A1T0 RZ, [R4+URZ+0x38], RZ ;  /* 0x000038ff04ff19a7 */ /* 0x0001e2000810003f */
[----:B------:R-:W-:Y:S02]  /*a440*/  ISETP.NE.U32.AND P1, PT, R3, 0x1, PT ;  /* 0x000000010300780c */ /* 0x000fe40003f25070 */
[----:B------:R-:W-:Y:S02]  /*a450*/  SEL R3, RZ, 0x1, !P0 ;  /* 0x00000001ff037807 */ /* 0x000fe40004000000 */
[----:B------:R-:W-:Y:S02]  /*a460*/  ISETP.GE.U32.AND.EX P0, PT, R17, UR9, PT, P2 ;  /* 0x0000000911007c0c */ /* 0x000fe4000bf06120 */
[----:B------:R-:W-:-:S04]  /*a470*/  ISETP.GT.U32.AND P1, PT, R8, 0x1, !P1 ;  /* 0x000000010800780c */ /* 0x000fc80004f24070 */
[----:B0-----:R-:W-:-:S04]  /*a480*/  SEL R4, RZ, 0x1, !P1 ;  /* 0x00000001ff047807 */ /* 0x001fc80004800000 */
[--C-:B------:R-:W-:Y:S02]  /*a490*/  LOP3.LUT R10, R4, R10, R3.reuse, 0x96, !PT ;  /* 0x0000000a040a7212 */ /* 0x100fe400078e9603 */
[----:B------:R-:W-:Y:S02]  /*a4a0*/  PRMT R4, RZ, 0x7610, R4 ;  /* 0x00007610ff047816 */ /* 0x000fe40000000004 */
[----:B------:R-:W-:Y:S01]  /*a4b0*/  PRMT R3, RZ, 0x7610, R3 ;  /* 0x00007610ff037816 */ /* 0x000fe20000000003 */
[----:B------:R-:W-:Y:S06]  /*a4c0*/  @P0 BRA `(.L_x_300) ;  /* 0x00000004004c0947 */ /* 0x000fec0003800000 */
[----:B------:R-:W0:Y:S01]  /*a4d0*/  S2R R14, SR_CTAID.X ;  /* 0x00000000000e7919 */ /* 0x000e220000002500 */
[----:B------:R-:W-:Y:S01]  /*a4e0*/  ULDC.64 UR8, c[0x0][0x628] ;  /* 0x00018a0000087ab9 */ /* 0x000fe20000000a00 */
[----:B------:R-:W1:Y:S01]  /*a4f0*/  LDC R15, c[0x0][0x144] ;  /* 0x00005100ff0f7b82 */ /* 0x000e620000000800 */
[----:B------:R-:W-:Y:S01]  /*a500*/  ISETP.NE.U32.AND P0, PT, RZ, UR8, PT ;  /* 0x00000008ff007c0c */ /* 0x000fe2000bf05070 */
[----:B------:R-:W2:Y:S01]  /*a510*/  S2R R12, SR_CTAID.Y ;  /* 0x00000000000c7919 */ /* 0x000ea20000002600 */
[----:B------:R-:W-:Y:S01]  /*a520*/  ULDC UR10, c[0x0][0x150] ;  /* 0x00005400000a7ab9 */ /* 0x000fe20000000800 */
[----:B------:R-:W-:Y:S01]  /*a530*/  ULDC UR11, c[0x0][0x630] ;  /* 0x00018c00000b7ab9 */ /* 0x000fe20000000800 */
[----:B------:R-:W-:Y:S01]  /*a540*/  ISETP.NE.AND.EX P0, PT, RZ, UR9, PT, P0 ;  /* 0x00000009ff007c0c */ /* 0x000fe2000bf05300 */
[----:B------:R-:W-:Y:S01]  /*a550*/  IMAD.MOV.U32 R4, RZ, RZ, R16 ;  /* 0x000000ffff047224 */ /* 0x000fe200078e0010 */
[----:B0-----:R-:W-:-:S05]  /*a560*/  I2FP.F32.U32 R5, R14 ;  /* 0x0000000e00057245 */ /* 0x001fca0000201000 */
[----:B------:R-:W-:Y:S01]  /*a570*/  FMUL R20, R5, UR10 ;  /* 0x0000000a05147c20 */ /* 0x000fe20008400000 */
[----:B------:R-:W-:-:S05]  /*a580*/  IMAD.MOV.U32 R5, RZ, RZ, R17 ;  /* 0x000000ffff057224 */ /* 0x000fca00078e0011 */
[----:B--2---:R-:W-:Y:S05]  /*a590*/  @!P0 BRA `(.L_x_301) ;  /* 0x0000000000288947 */ /* 0x004fea0003800000 */
[----:B------:R-:W-:Y:S02]  /*a5a0*/  ULDC UR10, c[0x0][0x634] ;  /* 0x00018d00000a7ab9 */ /* 0x000fe40000000800 */
[----:B------:R-:W-:-:S04]  /*a5b0*/  IADD3 R5, P0, R16, UR10, RZ ;  /* 0x0000000a10057c10 */ /* 0x000fc8000ff1e0ff */
[----:B------:R-:W-:-:S05]  /*a5c0*/  IADD3.X R13, RZ, R17, RZ, P0, !PT ;  /* 0x00000011ff0d7210 */ /* 0x000fca00007fe4ff */
[----:B------:R-:W-:-:S04]  /*a5d0*/  IMAD.WIDE.U32 R6, R13, UR8, RZ ;  /* 0x000000080d067c25 */ /* 0x000fc8000f8e00ff */
[----:B------:R-:W-:-:S04]  /*a5e0*/  IMAD.WIDE.U32 R6, P0, R5, UR9, R6 ;  /* 0x0000000905067c25 */ /* 0x000fc8000f800006 */
[----:B------:R-:W-:-:S04]  /*a5f0*/  IMAD.WIDE.U32 R4, R5, UR8, RZ ;  /* 0x0000000805047c25 */ /* 0x000fc8000f8e00ff */
[----:B------:R-:W-:Y:S01]  /*a600*/  IMAD.MOV.U32 R4, RZ, RZ, R7 ;  /* 0x000000ffff047224 */ /* 0x000fe200078e0007 */
[----:B------:R-:W-:Y:S01]  /*a610*/  IADD3 RZ, P1, R5, R6, RZ ;  /* 0x0000000605ff7210 */ /* 0x000fe20007f3e0ff */
[----:B------:R-:W-:-:S04]  /*a620*/  IMAD.X R5, RZ, RZ, RZ, P0 ;  /* 0x000000ffff057224 */ /* 0x000fc800000e06ff */
[----:B------:R-:W-:-:S08]  /*a630*/  IMAD.WIDE.U32.X R4, R13, UR9, R4, P1 ;  /* 0x000000090d047c25 */ /* 0x000fd000088e0404 */
.L_x_301:
[--C-:B------:R-:W-:Y:S01]  /*a640*/  SHF.R.U64 R13, R4, UR11, R5.reuse ;  /* 0x0000000b040d7c19 */ /* 0x100fe20008001205 */
[----:B------:R-:W0:Y:S01]  /*a650*/  F2I.U32.TRUNC.NTZ R20, R20 ;  /* 0x0000001400147305 */ /* 0x000e22000020f000 */
[----:B------:R-:W-:Y:S01]  /*a660*/  SHF.R.U32.HI R4, RZ, UR11, R5 ;  /* 0x0000000bff047c19 */ /* 0x000fe20008011605 */
[----:B------:R-:W-:Y:S01]  /*a670*/  ULDC.64 UR8, c[0x0][0x620] ;  /* 0x0001880000087ab9 */ /* 0x000fe20000000a00 */
[----:B------:R-:W-:Y:S01]  /*a680*/  IADD3 R7, P0, RZ, -R13, RZ ;  /* 0x8000000dff077210 */ /* 0x000fe20007f1e0ff */
[----:B------:R-:W-:Y:S01]  /*a690*/  ULDC.64 UR10, c[0x0][0x640] ;  /* 0x00019000000a7ab9 */ /* 0x000fe20000000a00 */
[----:B------:R-:W2:Y:S02]  /*a6a0*/  LDC R21, c[0x0][0x148] ;  /* 0x00005200ff157b82 */ /* 0x000ea40000000800 */
[----:B------:R-:W-:Y:S02]  /*a6b0*/  IADD3.X R4, RZ, ~R4, RZ, P0, !PT ;  /* 0x80000004ff047210 */ /* 0x000fe400007fe4ff */
[----:B------:R-:W-:-:S03]  /*a6c0*/  ISETP.NE.U32.AND P0, PT, RZ, UR10, PT ;  /* 0x0000000aff007c0c */ /* 0x000fc6000bf05070 */
[----:B------:R-:W-:Y:S01]  /*a6d0*/  IMAD R6, R4, UR8, RZ ;  /* 0x0000000804067c24 */ /* 0x000fe2000f8e02ff */
[----:B------:R-:W-:Y:S01]  /*a6e0*/  ISETP.NE.AND.EX P0, PT, RZ, UR11, PT, P0 ;  /* 0x0000000bff007c0c */ /* 0x000fe2000bf05300 */
[----:B------:R-:W-:Y:S01]  /*a6f0*/  IMAD.WIDE.U32 R4, R7, UR8, R16 ;  /* 0x0000000807047c25 */ /* 0x000fe2000f8e0010 */
[----:B------:R-:W-:-:S03]  /*a700*/  ULDC UR8, c[0x0][0x618] ;  /* 0x0001860000087ab9 */ /* 0x000fc60000000800 */
[----:B------:R-:W-:Y:S01]  /*a710*/  IMAD R7, R7, UR9, R6 ;  /* 0x0000000907077c24 */ /* 0x000fe2000f8e0206 */
[----:B------:R-:W-:Y:S01]  /*a720*/  ULDC UR9, c[0x0][0x154] ;  /* 0x0000550000097ab9 */ /* 0x000fe20000000800 */
[----:B0-----:R-:W-:Y:S02]  /*a730*/  IMAD.MOV R6, RZ, RZ, -R20 ;  /* 0x000000ffff067224 */ /* 0x001fe400078e0a14 */
[----:B------:R-:W-:Y:S02]  /*a740*/  IMAD.IADD R5, R5, 0x1, R7 ;  /* 0x0000000105057824 */ /* 0x000fe400078e0207 */
[----:B-1----:R-:W-:Y:S01]  /*a750*/  IMAD R14, R15, R6, R14 ;  /* 0x000000060f0e7224 */ /* 0x002fe200078e020e */
[----:B------:R-:W-:Y:S02]  /*a760*/  I2FP.F32.U32 R6, R12 ;  /* 0x0000000c00067245 */ /* 0x000fe40000201000 */
[--C-:B------:R-:W-:Y:S02]  /*a770*/  SHF.R.U64 R15, R4, UR8, R5.reuse ;  /* 0x00000008040f7c19 */ /* 0x100fe40008001205 */
[----:B------:R-:W-:Y:S01]  /*a780*/  SHF.R.U32.HI R4, RZ, UR8, R5 ;  /* 0x00000008ff047c19 */ /* 0x000fe20008011605 */
[----:B------:R-:W-:Y:S01]  /*a790*/  FMUL R6, R6, UR9 ;  /* 0x0000000906067c20 */ /* 0x000fe20008400000 */
[----:B------:R-:W-:-:S02]  /*a7a0*/  ULDC UR8, c[0x0][0x608] ;  /* 0x0001820000087ab9 */ /* 0x000fc40000000800 */
[--C-:B------:R-:W-:Y:S01]  /*a7b0*/  SHF.R.U32.HI R5, RZ, UR8, R4.reuse ;  /* 0x00000008ff057c19 */ /* 0x100fe20008011604 */
[----:B------:R0:W1:Y:S01]  /*a7c0*/  F2I.U32.TRUNC.NTZ R24, R6 ;  /* 0x0000000600187305 */ /* 0x000062000020f000 */
[----:B------:R-:W-:Y:S01]  /*a7d0*/  SHF.R.U64 R22, R15, UR8, R4 ;  /* 0x000000080f167c19 */ /* 0x000fe20008001204 */
[----:B------:R-:W-:Y:S02]  /*a7e0*/  ULDC UR8, c[0x0][0x658] ;  /* 0x0001960000087ab9 */ /* 0x000fe40000000800 */
[--C-:B------:R-:W-:Y:S02]  /*a7f0*/  SHF.R.U32.HI R23, RZ, UR8, R5.reuse ;  /* 0x00000008ff177c19 */ /* 0x100fe40008011605 */
[----:B------:R-:W-:-:S03]  /*a800*/  SHF.R.U64 R20, R22, UR8, R5 ;  /* 0x0000000816147c19 */ /* 0x000fc60008001205 */
[----:B------:R-:W-:Y:S01]  /*a810*/  IMAD.MOV.U32 R5, RZ, RZ, R23 ;  /* 0x000000ffff057224 */ /* 0x000fe200078e0017 */
[----:B------:R-:W-:Y:S01]  /*a820*/  MOV R4, R20 ;  /* 0x0000001400047202 */ /* 0x000fe20000000f00 */
[----:B0-----:R-:W-:Y:S06]  /*a830*/  @!P0 BRA `(.L_x_302) ;  /* 0x0000000000288947 */ /* 0x001fec0003800000 */
[----:B------:R-:W-:Y:S02]  /*a840*/  ULDC UR8, c[0x0][0x64c] ;  /* 0x0001930000087ab9 */ /* 0x000fe40000000800 */
[----:B------:R-:W-:-:S05]  /*a850*/  IADD3 R5, P0, R20, UR8, RZ ;  /* 0x0000000814057c10 */ /* 0x000fca000ff1e0ff */
[----:B------:R-:W-:-:S04]  /*a860*/  IMAD.X R23, RZ, RZ, R23, P0 ;  /* 0x000000ffff177224 */ /* 0x000fc800000e0617 */
[----:B------:R-:W-:-:S04]  /*a870*/  IMAD.WIDE.U32 R6, R23, UR10, RZ ;  /* 0x0000000a17067c25 */ /* 0x000fc8000f8e00ff */
[----:B------:R-:W-:-:S04]  /*a880*/  IMAD.WIDE.U32 R6, P0, R5, UR11, R6 ;  /* 0x0000000b05067c25 */ /* 0x000fc8000f800006 */
[----:B------:R-:W-:-:S04]  /*a890*/  IMAD.WIDE.U32 R4, R5, UR10, RZ ;  /* 0x0000000a05047c25 */ /* 0x000fc8000f8e00ff */
[----:B------:R-:W-:Y:S01]  /*a8a0*/  IMAD.MOV.U32 R4, RZ, RZ, R7 ;  /* 0x000000ffff047224 */ /* 0x000fe200078e0007 */
[----:B------:R-:W-:Y:S02]  /*a8b0*/  IADD3 RZ, P1, R5, R6, RZ ;  /* 0x0000000605ff7210 */ /* 0x000fe40007f3e0ff */
[----:B------:R-:W-:-:S03]  /*a8c0*/  IADD3.X R5, RZ, RZ, RZ, P0, !PT ;  /* 0x000000ffff057210 */ /* 0x000fc600007fe4ff */
[----:B------:R-:W-:-:S08]  /*a8d0*/  IMAD.WIDE.U32.X R4, R23, UR11, R4, P1 ;  /* 0x0000000b17047c25 */ /* 0x000fd000088e0404 */
.L_x_302:
[----:B------:R-:W-:Y:S01]  /*a8e0*/  ISETP.NE.AND P0, PT, R2, 0x1, PT ;  /* 0x000000010200780c */ /* 0x000fe20003f05270 */
[----:B------:R-:W-:Y:S01]  /*a8f0*/  ULDC UR8, c[0x0][0x648] ;  /* 0x0001920000087ab9 */ /* 0x000fe20000000800 */
[----:B-1----:R-:W-:Y:S01]  /*a900*/  IADD3 R24, -R24, RZ, RZ ;  /* 0x000000ff18187210 */ /* 0x002fe20007ffe1ff */
[----:B------:R-:W-:Y:S01]  /*a910*/  ULDC UR9, c[0x0][0x610] ;  /* 0x0001840000097ab9 */ /* 0x000fe20000000800 */
[----:B------:R-:W-:Y:S01]  /*a920*/  SHF.R.U64 R5, R4, UR8, R5 ;  /* 0x0000000804057c19 */ /* 0x000fe20008001205 */
[----:B------:R-:W-:Y:S01]  /*a930*/  ULDC UR8, c[0x0][0x638] ;  /* 0x00018e0000087ab9 */ /* 0x000fe20000000800 */
[----:B------:R-:W-:Y:S02]  /*a940*/  LOP3.LUT R22, R22, UR13, RZ, 0xc0, !PT ;  /* 0x0000000d16167c12 */ /* 0x000fe4000f8ec0ff */
[----:B------:R-:W-:Y:S01]  /*a950*/  LOP3.LUT R15, R15, UR5, RZ, 0xc0, !PT ;  /* 0x000000050f0f7c12 */ /* 0x000fe2000f8ec0ff */
[----:B------:R-:W-:Y:S01]  /*a960*/  IMAD.MOV R7, RZ, RZ, -R5 ;  /* 0x000000ffff077224 */ /* 0x000fe200078e0a05 */
[----:B------:R-:W-:Y:S01]  /*a970*/  MOV R4, 0x1 ;  /* 0x0000000100047802 */ /* 0x000fe20000000f00 */
[----:B------:R-:W-:-:S02]  /*a980*/  IMAD R5, R5, UR4, R22 ;  /* 0x0000000405057c24 */ /* 0x000fc4000f8e0216 */
[----:B--2---:R-:W-:Y:S02]  /*a990*/  @P0 IMAD R14, R21, R24, R12 ;  /* 0x00000018150e0224 */ /* 0x004fe400078e020c */
[----:B------:R-:W-:Y:S01]  /*a9a0*/  IMAD R20, R7, UR8, R20 ;  /* 0x0000000807147c24 */ /* 0x000fe2000f8e0214 */
[----:B------:R-:W-:Y:S01]  /*a9b0*/  ULDC UR8, c[0x0][0x600] ;  /* 0x0001800000087ab9 */ /* 0x000fe20000000800 */
[----:B------:R-:W-:Y:S02]  /*a9c0*/  IMAD R14, R5, UR9, R14 ;  /* 0x00000009050e7c24 */ /* 0x000fe4000f8e020e */
[----:B------:R-:W-:-:S05]  /*a9d0*/  IMAD R5, R20, UR8, R15 ;  /* 0x0000000814057c24 */ /* 0x000fca000f8e020f */
[----:B------:R-:W-:Y:S02]  /*a9e0*/  SEL R6, R5, R14, !P0 ;  /* 0x0000000e05067207 */ /* 0x000fe40004000000 */
[----:B------:R-:W-:-:S07]  /*a9f0*/  SEL R12, R14, R5, !P0 ;  /* 0x000000050e0c7207 */ /* 0x000fce0004000000 */
.L_x_300:
[----:B------:R-:W-:Y:S05]  /*aa00*/  BSYNC B1 ;  /* 0x0000000000017941 */ /* 0x000fea0003800000 */
.L_x_299:
[----:B------:R-:W-:-:S13]  /*aa10*/  LOP3.LUT P0, RZ, R4, 0xff, RZ, 0xc0, !PT ;  /* 0x000000ff04ff7812 */ /* 0x000fda000780c0ff */
[----:B------:R-:W-:Y:S05]  /*aa20*/  @P0 BRA `(.L_x_303) ;  /* 0xfffffff400040947 */ /* 0x000fea000383ffff */
[----:B------:R-:W-:Y:S05]  /*aa30*/  BSYNC B0 ;  /* 0x0000000000007941 */ /* 0x000fea0003800000 */
.L_x_292:
[----:B------:R-:W-:-:S03]  /*aa40*/  UMOV UR8, 0xffffffff ;  /* 0xffffffff00087882 */ /* 0x000fc60000000000 */
[----:B------:R-:W-:Y:S05]  /*aa50*/  BRA.DIV UR8, `(.L_x_304) ;  /* 0x0000000208cc7947 */ /* 0x000fea000b800000 */
[----:B------:R-:W-:-:S13]  /*aa60*/  ELECT P6, URZ, PT ;  /* 0x00000000003f782f */ /* 0x000fda00038c0000 */
.L_x_316:
[----:B------:R-:W-:Y:S04]  /*aa70*/  BSSY B0, `(.L_x_305) ;  /* 0x0000019000007945 */ /* 0x000fe80003800000 */
[----:B------:R-:W-:Y:S05]  /*aa80*/  @!P6 BRA `(.L_x_306) ;  /* 0x00000000005ce947 */ /* 0x000fea0003800000 */
[----:B------:R-:W-:-:S04]  /*aa90*/  LOP3.LUT R19, R19, 0x2, RZ, 0xfc, !PT ;  /* 0x0000000213137812 */ /* 0x000fc800078efcff */
[----:B------:R-:W-:-:S13]  /*aaa0*/  ISETP.NE.AND P0, PT, R19, 0x3, PT ;  /* 0x000000031300780c */ /* 0x000fda0003f05270 */
[----:B------:R-:W-:Y:S05]  /*aab0*/  @!P0 BRA `(.L_x_307) ;  /* 0x0000000000048947 */ /* 0x000fea0003800000 */
[----:B------:R-:W-:Y:S01]  /*aac0*/  BPT.TRAP 0x1 ;  /* 0x000000040000795c */ /* 0x000fe20000300000 */
.L_x_307:
[----:B------:R-:W0:Y:S01]  /*aad0*/  S2R R3, SR_CgaCtaId ;  /* 0x0000000000037919 */ /* 0x000e220000008800 */
[----:B------:R-:W-:Y:S02]  /*aae0*/  MOV R0, 0x400 ;  /* 0x0000040000007802 */ /* 0x000fe40000000f00 */
[----:B------:R-:W-:Y:S02]  /*aaf0*/  SHF.L.U32 R2, R10, 0x1f, RZ ;  /* 0x0000001f0a027819 */ /* 0x000fe400000006ff */
[----:B0-----:R-:W-:-:S05]  /*ab00*/  LEA R0, R3, R0, 0x18 ;  /* 0x0000000003007211 */ /* 0x001fca00078ec0ff */
[----:B------:R-:W-:-:S05]  /*ab10*/  VIADD R0, R0, 0x10 ;  /* 0x0000001000007836 */ /* 0x000fca0000000000 */
[C---:B------:R-:W-:Y:S01]  /*ab20*/  LEA R5, R9.reuse, R0, 0x3 ;  /* 0x0000000009057211 */ /* 0x040fe200078e18ff */
[----:B------:R-:W-:-:S03]  /*ab30*/  VIADD R9, R9, 0x1 ;  /* 0x0000000109097836 */ /* 0x000fc60000000000 */
[----:B------:R-:W0:Y:S02]  /*ab40*/  SYNCS.PHASECHK.TRANS64.TRYWAIT P0, [R5+URZ], R2 ;  /* 0x00000002050075a7 */ /* 0x000e24000800017f */
[----:B------:R-:W-:-:S04]  /*ab50*/  ISETP.NE.AND P1, PT, R9, 0x2, PT ;  /* 0x000000020900780c */ /* 0x000fc80003f25270 */
[----:B------:R-:W-:Y:S02]  /*ab60*/  SEL R3, RZ, 0x1, P1 ;  /* 0x00000001ff037807 */ /* 0x000fe40000800000 */
[----:B------:R-:W-:Y:S02]  /*ab70*/  SEL R9, R9, RZ, P1 ;  /* 0x000000ff09097207 */ /* 0x000fe40000800000 */
[----:B------:R-:W-:Y:S01]  /*ab80*/  LOP3.LUT R3, R10, R3, RZ, 0x3c, !PT ;  /* 0x000000030a037212 */ /* 0x000fe200078e3cff */
[----:B0-----:R-:W-:Y:S06]  /*ab90*/  @!P0 BRA `(.L_x_308) ;  /* 0x00000000009c8947 */ /* 0x001fec0003800000 */
.L_x_317:
[----:B------:R-:W-:Y:S02]  /*aba0*/  LEA R9, R9, R0, 0x3 ;  /* 0x0000000009097211 */ /* 0x000fe400078e18ff */
[----:B------:R-:W-:-:S07]  /*abb0*/  SHF.L.U32 R0, R3, 0x1f, RZ ;  /* 0x0000001f03007819 */ /* 0x000fce00000006ff */
.L_x_309:
[----:B-1----:R1:W2:Y:S02]  /*abc0*/  SYNCS.PHASECHK.TRANS64.TRYWAIT P0, [R9+URZ], R0 ;  /* 0x00000000090075a7 */ /* 0x0022a4000800017f */
[----:B--2---:R-:W-:Y:S05]  /*abd0*/  @!P0 NANOSLEEP.SYNCS 0x989680 ;  /* 0x009896800000895d */ /* 0x004fea0003900000 */
[----:B------:R-:W2:Y:S02]  /*abe0*/  @!P0 SYNCS.PHASECHK.TRANS64 P0, [R9+URZ], R0 ;  /* 0x00000000090085a7 */ /* 0x000ea4000800007f */
[----:B--2---:R-:W-:Y:S05]  /*abf0*/  @!P0 BRA `(.L_x_309) ;  /* 0xfffffffc00f08947 */ /* 0x004fea000383ffff */
.L_x_306:
[----:B------:R-:W-:Y:S05]  /*ac00*/  BSYNC B0 ;  /* 0x0000000000007941 */ /* 0x000fea0003800000 */
.L_x_305:
[----:B------:R-:W-:Y:S05]  /*ac10*/  EXIT ;  /* 0x000000000000794d */ /* 0x000fea0003800000 */
.L_x_21:
[----:B----4-:R4:W0:Y:S02]  /*ac20*/  SYNCS.PHASECHK.TRANS64.TRYWAIT P1, [R3+URZ], R0 ;  /* 0x00000000030075a7 */ /* 0x010824000802017f */
[----:B0-----:R-:W-:Y:S05]  /*ac30*/  @!P1 NANOSLEEP.SYNCS 0x989680 ;  /* 0x009896800000995d */ /* 0x001fea0003900000 */
[----:B------:R-:W0:Y:S02]  /*ac40*/  @!P1 SYNCS.PHASECHK.TRANS64 P1, [R3+URZ], R0 ;  /* 0x00000000030095a7 */ /* 0x000e24000802007f */
[----:B0-----:R-:W-:Y:S05]  /*ac50*/  @!P1 BRA `(.L_x_21) ;  /* 0xfffffffc00f09947 */ /* 0x001fea000383ffff */
[----:B------:R-:W-:Y:S05]  /*ac60*/  BRA `(.L_x_20) ;  /* 0xffffff6800247947 */ /* 0x000fea000383ffff */
.L_x_26:
[----:B-1----:R1:W3:Y:S02]  /*ac70*/  SYNCS.PHASECHK.TRANS64.TRYWAIT P1, [R5+URZ], R4 ;  /* 0x00000004050075a7 */ /* 0x0022e4000802017f */
[----:B---3--:R-:W-:Y:S05]  /*ac80*/  @!P1 NANOSLEEP.SYNCS 0x989680 ;  /* 0x009896800000995d */ /* 0x008fea0003900000 */
[----:B------:R-:W3:Y:S02]  /*ac90*/  @!P1 SYNCS.PHASECHK.TRANS64 P1, [R5+URZ], R4 ;  /* 0x00000004050095a7 */ /* 0x000ee4000802007f */
[----:B---3--:R-:W-:Y:S05]  /*aca0*/  @!P1 BRA `(.L_x_26) ;  /* 0xfffffffc00f09947 */ /* 0x008fea000383ffff */
[----:B------:R-:W-:Y:S05]  /*acb0*/  BRA `(.L_x_25) ;  /* 0xffffff7000287947 */ /* 0x000fea000383ffff */
.L_x_293:
[----:B------:R-:W-:Y:S01]  /*acc0*/  BSSY B1, `(.L_x_310) ;  /* 0x0000006000017945 */ /* 0x000fe20003800000 */
[----:B------:R-:W-:-:S07]  /*acd0*/  IMAD.MOV.U32 R15, RZ, RZ, -0x1 ;  /* 0xffffffffff0f7424 */ /* 0x000fce00078e00ff */
[----:B------:R-:W-:Y:S05]  /*ace0*/  WARPSYNC.COLLECTIVE R15, `(.L_x_311) ;  /* 0x000000000f0c7348 */ /* 0x000fea0003c00000 */
[----:B------:R-:W-:Y:S02]  /*acf0*/  ELECT P6, UR62, PT ;  /* 0x00000000003e782f */ /* 0x000fe400038c0000 */
[----:B------:R-:W-:Y:S01]  /*ad00*/  MOV R14, UR62 ;  /* 0x0000003e000e7c02 */ /* 0x000fe20008000f00 */
[----:B------:R-:W-:Y:S10]  /*ad10*/  ENDCOLLECTIVE ;  /* 0x000000000000791b */ /* 0x000ff40003800000 */
.L_x_311:
[----:B------:R-:W-:Y:S05]  /*ad20*/  BSYNC B1 ;  /* 0x0000000000017941 */ /* 0x000fea0003800000 */
.L_x_310:
[----:B------:R-:W-:Y:S05]  /*ad30*/  BRA `(.L_x_312) ;  /* 0xfffffff0004c7947 */ /* 0x000fea000383ffff */
.L_x_296:
[----:B-1----:R1:W2:Y:S02]  /*ad40*/  SYNCS.PHASECHK.TRANS64.TRYWAIT P0, [R20+URZ+0x10], R7 ;  /* 0x00001007140075a7 */ /* 0x0022a4000800017f */
[----:B--2---:R-:W-:Y:S05]  /*ad50*/  @!P0 NANOSLEEP.SYNCS 0x989680 ;  /* 0x009896800000895d */ /* 0x004fea0003900000 */
[----:B------:R-:W2:Y:S02]  /*ad60*/  @!P0 SYNCS.PHASECHK.TRANS64 P0, [R20+URZ+0x10], R7 ;  /* 0x00001007140085a7 */ /* 0x000ea4000800007f */
[----:B--2---:R-:W-:Y:S05]  /*ad70*/  @!P0 BRA `(.L_x_296) ;  /* 0xfffffffc00f08947 */ /* 0x004fea000383ffff */
[----:B------:R-:W-:Y:S05]  /*ad80*/  BRA `(.L_x_313) ;  /* 0xfffffff000887947 */ /* 0x000fea000383ffff */
.L_x_304:
[----:B------:R-:W-:Y:S01]  /*ad90*/  BSSY B0, `(.L_x_314) ;  /* 0x0000006000007945 */ /* 0x000fe20003800000 */
[----:B------:R-:W-:-:S07]  /*ada0*/  MOV R15, 0xffffffff ;  /* 0xffffffff000f7802 */ /* 0x000fce0000000f00 */
[----:B------:R-:W-:Y:S05]  /*adb0*/  WARPSYNC.COLLECTIVE R15, `(.L_x_315) ;  /* 0x000000000f0c7348 */ /* 0x000fea0003c00000 */
[----:B------:R-:W-:Y:S02]  /*adc0*/  ELECT P6, UR62, PT ;  /* 0x00000000003e782f */ /* 0x000fe400038c0000 */
[----:B------:R-:W-:Y:S01]  /*add0*/  MOV R14, UR62 ;  /* 0x0000003e000e7c02 */ /* 0x000fe20008000f00 */
[----:B------:R-:W-:Y:S10]  /*ade0*/  ENDCOLLECTIVE ;  /* 0x000000000000791b */ /* 0x000ff40003800000 */
.L_x_315:
[----:B------:R-:W-:Y:S05]  /*adf0*/  BSYNC B0 ;  /* 0x0000000000007941 */ /* 0x000fea0003800000 */
.L_x_314:
[----:B------:R-:W-:Y:S05]  /*ae00*/  BRA `(.L_x_316) ;  /* 0xfffffffc00187947 */ /* 0x000fea000383ffff */
.L_x_308:
[----:B0-----:R0:W1:Y:S02]  /*ae10*/  SYNCS.PHASECHK.TRANS64.TRYWAIT P0, [R5+URZ], R2 ;  /* 0x00000002050075a7 */ /* 0x001064000800017f */
[----:B-1----:R-:W-:Y:S05]  /*ae20*/  @!P0 NANOSLEEP.SYNCS 0x989680 ;  /* 0x009896800000895d */ /* 0x002fea0003900000 */
[----:B------:R-:W1:Y:S02]  /*ae30*/  @!P0 SYNCS.PHASECHK.TRANS64 P0, [R5+URZ], R2 ;  /* 0x00000002050085a7 */ /* 0x000e64000800007f */
[----:B-1----:R-:W-:Y:S05]  /*ae40*/  @!P0 BRA `(.L_x_308) ;  /* 0xfffffffc00f08947 */ /* 0x002fea000383ffff */
[----:B------:R-:W-:Y:S05]  /*ae50*/  BRA `(.L_x_317) ;  /* 0xfffffffc00507947 */ /* 0x000fea000383ffff */
.L_x_318:
[----:B------:R-:W-:-:S00]  /*ae60*/  BRA `(.L_x_318) ;  /* 0xfffffffc00fc7947 */ /* 0x000fc0000383ffff */
[----:B------:R-:W-:-:S00]  /*ae70*/  NOP ;  /* 0x0000000000007918 */ /* 0x000fc00000000000 */
        /* <DEDUP_REMOVED lines=8> */
.L_x_319:


//--------------------- .nv.global.init           --------------------------
	.section	.nv.global.init,"aw",@progbits
.nv.global.init:
	.type		$str$22,@object
	.size		$str$22,($str$23 - $str$22)
$str$22:
        /*0000*/ 	.byte	0x6b, 0x5f, 0x74, 0x69, 0x6c, 0x65, 0x5f, 0x63, 0x6f, 0x75, 0x6e, 0x74, 0x20, 0x3e, 0x3d, 0x20
        /*0010*/ 	.byte	0x31, 0x00
	.type		$str$23,@object
	.size		$str$23,(__unnamed_1 - $str$23)
$str$23:
        /*0012*/ 	.byte	0x2f, 0x74, 0x6d, 0x70, 0x2f, 0x63, 0x75, 0x74, 0x6c, 0x61, 0x73, 0x73, 0x5f, 0x73, 0x77, 0x65
        /*0022*/ 	.byte	0x65, 0x70, 0x5f, 0x73, 0x72, 0x63, 0x2f, 0x69, 0x6e, 0x63, 0x6c, 0x75, 0x64, 0x65, 0x2f, 0x63
        /*0032*/ 	.byte	0x75, 0x74, 0x6c, 0x61, 0x73, 0x73, 0x2f, 0x67, 0x65, 0x6d, 0x6d, 0x2f, 0x63, 0x6f, 0x6c, 0x6c
        /*0042*/ 	.byte	0x65, 0x63, 0x74, 0x69, 0x76, 0x65, 0x2f, 0x73, 0x6d, 0x39, 0x30, 0x5f, 0x6d, 0x6d, 0x61, 0x5f
        /*0052*/ 	.byte	0x74, 0x6d, 0x61, 0x5f, 0x67, 0x6d, 0x6d, 0x61, 0x5f, 0x73, 0x73, 0x5f, 0x77, 0x61, 0x72, 0x70
        /*0062*/ 	.byte	0x73, 0x70, 0x65, 0x63, 0x69, 0x61, 0x6c, 0x69, 0x7a, 0x65, 0x64, 0x2e, 0x68, 0x70, 0x70, 0x00
	.type		__unnamed_1,@object
	.size		__unnamed_1,(.L_0 - __unnamed_1)
__unnamed_1:
        /*0072*/ 	.byte	0x76, 0x6f, 0x69, 0x64, 0x20, 0x63, 0x75, 0x74, 0x6c, 0x61, 0x73, 0x73, 0x3a, 0x3a, 0x67, 0x65
        /* <DEDUP_REMOVED lines=176> */
        /*0b82*/ 	.byte	0x64, 0x65, 0x6e, 0x74, 0x69, 0x74, 0x79, 0x5d, 0x00
.L_0:


//--------------------- .nv.shared._ZN7cutlass13device_kernelINS_4gemm6kernel13GemmUniversalIN4cute5tupleIJiiiiEEENS1_10collective13CollectiveMmaINS1_34MainloopSm90TmaGmmaWarpSpecializedILi2ENS5_IJNS4_1CILi4EEESB_NSA_ILi1EEEEEENS1_35KernelTmaWarpSpecializedCooperativeEEENS5_IJNSA_ILi256EEENSA_ILi128EEENSA_ILi64EEEEEEfNS5_IJlSC_lEEEfSK_NS4_8TiledMMAINS4_8MMA_AtomIJNS4_4SM904GMMA30MMA_64x128x8_F32TF32TF32_SS_TNILNSO_7ScaleInE1ELSQ_1EEEEEENS4_6LayoutINS5_IJNSA_ILi2EEESC_SC_EEENS5_IJSC_NSA_ILi0EEESW_EEEEENS5_IJNS4_10UnderscoreESZ_SZ_EEEEENS4_23SM90_TMA_LOAD_MULTICASTENS4_14ComposedLayoutINS4_7SwizzleILi3ELi4ELi3EEENS4_18smem_ptr_flag_bitsILi32EEENST_INS5_IJNSA_ILi8EEENSA_ILi32EEEEEENS5_IJS19_SC_EEEEEEEvNS4_8identityES12_S1D_vS1E_EENS_8epilogue10collective6detail29Sm90TmaWarpSpecializedAdapterINS1H_15DefaultEpilogueIfSK_SK_NS1G_6thread17LinearCombinationIfLi1EffLNS1L_9ScaleType4KindE0ELNS_15FloatRoundStyleE2EfEENS1_15EpilogueDefaultEEEEEvvEEEEvNT_6ParamsE --------------------------
	.section	.nv.shared._ZN7cutlass13device_kernelINS_4gemm6kernel13GemmUniversalIN4cute5tupleIJiiiiEEENS1_10collective13CollectiveMmaINS1_34MainloopSm90TmaGmmaWarpSpecializedILi2ENS5_IJNS4_1CILi4EEESB_NSA_ILi1EEEEEENS1_35KernelTmaWarpSpecializedCooperativeEEENS5_IJNSA_ILi256EEENSA_ILi128EEENSA_ILi64EEEEEEfNS5_IJlSC_lEEEfSK_NS4_8TiledMMAINS4_8MMA_AtomIJNS4_4SM904GMMA30MMA_64x128x8_F32TF32TF32_SS_TNILNSO_7ScaleInE1ELSQ_1EEEEEENS4_6LayoutINS5_IJNSA_ILi2EEESC_SC_EEENS5_IJSC_NSA_ILi0EEESW_EEEEENS5_IJNS4_10UnderscoreESZ_SZ_EEEEENS4_23SM90_TMA_LOAD_MULTICASTENS4_14ComposedLayoutINS4_7SwizzleILi3ELi4ELi3EEENS4_18smem_ptr_flag_bitsILi32EEENST_INS5_IJNSA_ILi8EEENSA_ILi32EEEEEENS5_IJS19_SC_EEEEEEEvNS4_8identityES12_S1D_vS1E_EENS_8epilogue10collective6detail29Sm90TmaWarpSpecializedAdapterINS1H_15DefaultEpilogueIfSK_SK_NS1G_6thread17LinearCombinationIfLi1EffLNS1L_9ScaleType4KindE0ELNS_15FloatRoundStyleE2EfEENS1_15EpilogueDefaultEEEEEvvEEEEvNT_6ParamsE,"aw",@nobits
	.sectionflags	@""
	.align	16
	.zero		1024


//--------------------- .nv.shared.reserved.0     --------------------------
	.section	.nv.shared.reserved.0,"aw",@nobits
	.weak		__nv_reservedSMEM_offset_0_alias
	.size		__nv_reservedSMEM_offset_0_alias, 0, 0
	.other		__nv_reservedSMEM_offset_0_alias,@"STO_CUDA_RESERVED_SHARED STV_DEFAULT"
__nv_reservedSMEM_offset_0_alias:
	.zero		0


//--------------------- .nv.global                --------------------------
	.section	.nv.global,"aw",@nobits
.nv.global:
	.type		_ZN40_INTERNAL_8b9a7f2e_4_k_cu_742ff40e_246594cute1_E,@object
	.size		_ZN40_INTERNAL_8b9a7f2e_4_k_cu_742ff40e_246594cute1_E,(_ZN40_INTERNAL_8b9a7f2e_4_k_cu_742ff40e_246594cuda3std3__45__cpo6cbeginE - _ZN40_INTERNAL_8b9a7f2e_4_k_cu_742ff40e_246594cute1_E)
_ZN40_INTERNAL_8b9a7f2e_4_k_cu_742ff40e_246594cute1_E:
	.zero		1
	.type		_ZN40_INTERNAL_8b9a7f2e_4_k_cu_742ff40e_246594cuda3std3__45__cpo6cbeginE,@object
	.size		_ZN40_INTERNAL_8b9a7f2e_4_k_cu_742ff40e_246594cuda3std3__45__cpo6cbeginE,(_ZN40_INTERNAL_8b9a7f2e_4_k_cu_742ff40e_246594cuda3std3__48in_placeE - _ZN40_INTERNAL_8b9a7f2e_4_k_cu_742ff40e_246594cuda3std3__45__cpo6cbeginE)
_ZN40_INTERNAL_8b9a7f2e_4_k_cu_742ff40e_246594cuda3std3__45__cpo6cbeginE:
	.zero		1
	.type		_ZN40_INTERNAL_8b9a7f2e_4_k_cu_742ff40e_246594cuda3std3__48in_placeE,@object
	.size		_ZN40_INTERNAL_8b9a7f2e_4_k_cu_742ff40e_246594cuda3std3__48in_placeE,(_ZN40_INTERNAL_8b9a7f2e_4_k_cu_742ff40e_246594cuda3std6ranges3__45__cpo9iter_moveE - _ZN40_INTERNAL_8b9a7f2e_4_k_cu_742ff40e_246594cuda3std3__48in_placeE)
_ZN40_INTERNAL_8b9a7f2e_4_k_cu_742ff40e_246594cuda3std3__48in_placeE:
	.zero		1
	.type		_ZN40_INTERNAL_8b9a7f2e_4_k_cu_742ff40e_246594cuda3std6ranges3__45__cpo9iter_moveE,@object
	.size		_ZN40_INTERNAL_8b9a7f2e_4_k_cu_742ff40e_246594cuda3std6ranges3__45__cpo9iter_moveE,(_ZN40_INTERNAL_8b9a7f2e_4_k_cu_742ff40e_246594cuda3std3__45__cpo5beginE - _ZN40_INTERNAL_8b9a7f2e_4_k_cu_742ff40e_246594cuda3std6ranges3__45__cpo9iter_moveE)
_ZN40_INTERNAL_8b9a7f2e_4_k_cu_742ff40e_246594cuda3std6ranges3__45__cpo9iter_moveE:
	.zero		1
	.type		_ZN40_INTERNAL_8b9a7f2e_4_k_cu_742ff40e_246594cuda3std3__45__cpo5beginE,@object
	.size		_ZN40_INTERNAL_8b9a7f2e_4_k_cu_742ff40e_246594cuda3std3__45__cpo5beginE,(_ZN40_INTERNAL_8b9a7f2e_4_k_cu_742ff40e_246594cuda3std3__442_GLOBAL__N__8b9a7f2e_4_k_cu_742ff40e_246596ignoreE - _ZN40_INTERNAL_8b9a7f2e_4_k_cu_742ff40e_246594cuda3std3__45__cpo5beginE)
_ZN40_INTERNAL_8b9a7f2e_4_k_cu_742ff40e_246594cuda3std3__45__cpo5beginE:
	.zero		1
	.type		_ZN40_INTERNAL_8b9a7f2e_4_k_cu_742ff40e_246594cuda3std3__442_GLOBAL__N__8b9a7f2e_4_k_cu_742ff40e_246596ignoreE,@object
	.size		_ZN40_INTERNAL_8b9a7f2e_4_k_cu_742ff40e_246594cuda3std3__442_GLOBAL__N__8b9a7f2e_4_k_cu_742ff40e_246596ignoreE,(_ZN40_INTERNAL_8b9a7f2e_4_k_cu_742ff40e_246594cute7productE - _ZN40_INTERNAL_8b9a7f2e_4_k_cu_742ff40e_246594cuda3std3__442_GLOBAL__N__8b9a7f2e_4_k_cu_742ff40e_246596ignoreE)
_ZN40_INTERNAL_8b9a7f2e_4_k_cu_742ff40e_246594cuda3std3__442_GLOBAL__N__8b9a7f2e_4_k_cu_742ff40e_246596ignoreE:
	.zero		1
	.type		_ZN40_INTERNAL_8b9a7f2e_4_k_cu_742ff40e_246594cute7productE,@object
	.size		_ZN40_INTERNAL_8b9a7f2e_4_k_cu_742ff40e_246594cute7productE,(_ZN40_INTERNAL_8b9a7f2e_4_k_cu_742ff40e_246594cuda3std3__45__cpo3endE - _ZN40_INTERNAL_8b9a7f2e_4_k_cu_742ff40e_246594cute7productE)
_ZN40_INTERNAL_8b9a7f2e_4_k_cu_742ff40e_246594cute7productE:
	.zero		1
	.type		_ZN40_INTERNAL_8b9a7f2e_4_k_cu_742ff40e_246594cuda3std3__45__cpo3endE,@object
	.size		_ZN40_INTERNAL_8b9a7f2e_4_k_cu_742ff40e_246594cuda3std3__45__cpo3endE,(_ZN40_INTERNAL_8b9a7f2e_4_k_cu_742ff40e_246594cuda3std3__419piecewise_constructE - _ZN40_INTERNAL_8b9a7f2e_4_k_cu_742ff40e_246594cuda3std3__45__cpo3endE)
_ZN40_INTERNAL_8b9a7f2e_4_k_cu_742ff40e_246594cuda3std3__45__cpo3endE:
	.zero		1
	.type		_ZN40_INTERNAL_8b9a7f2e_4_k_cu_742ff40e_246594cuda3std3__419piecewise_constructE,@object
	.size		_ZN40_INTERNAL_8b9a7f2e_4_k_cu_742ff40e_246594cuda3std3__419piecewise_constructE,(_ZN40_INTERNAL_8b9a7f2e_4_k_cu_742ff40e_246594cuda3std3__45__cpo4cendE - _ZN40_INTERNAL_8b9a7f2e_4_k_cu_742ff40e_246594cuda3std3__419piecewise_constructE)
_ZN40_INTERNAL_8b9a7f2e_4_k_cu_742ff40e_246594cuda3std3__419piecewise_constructE:
	.zero		1
	.type		_ZN40_INTERNAL_8b9a7f2e_4_k_cu_742ff40e_246594cuda3std3__45__cpo4cendE,@object
	.size		_ZN40_INTERNAL_8b9a7f2e_4_k_cu_742ff40e_246594cuda3std3__45__cpo4cendE,(_ZN40_INTERNAL_8b9a7f2e_4_k_cu_742ff40e_246594cuda3std6ranges3__45__cpo4swapE - _ZN40_INTERNAL_8b9a7f2e_4_k_cu_742ff40e_246594cuda3std3__45__cpo4cendE)
_ZN40_INTERNAL_8b9a7f2e_4_k_cu_742ff40e_246594cuda3std3__45__cpo4cendE:
	.zero		1
	.type		_ZN40_INTERNAL_8b9a7f2e_4_k_cu_742ff40e_246594cuda3std6ranges3__45__cpo4swapE,@object
	.size		_ZN40_INTERNAL_8b9a7f2e_4_k_cu_742ff40e_246594cuda3std6ranges3__45__cpo4swapE,(.L_8 - _ZN40_INTERNAL_8b9a7f2e_4_k_cu_742ff40e_246594cuda3std6ranges3__45__cpo4swapE)
_ZN40_INTERNAL_8b9a7f2e_4_k_cu_742ff40e_246594cuda3std6ranges3__45__cpo4swapE:
	.zero		1
.L_8:


//--------------------- .nv.constant0._ZN7cutlass13device_kernelINS_4gemm6kernel13GemmUniversalIN4cute5tupleIJiiiiEEENS1_10collective13CollectiveMmaINS1_34MainloopSm90TmaGmmaWarpSpecializedILi2ENS5_IJNS4_1CILi4EEESB_NSA_ILi1EEEEEENS1_35KernelTmaWarpSpecializedCooperativeEEENS5_IJNSA_ILi256EEENSA_ILi128EEENSA_ILi64EEEEEEfNS5_IJlSC_lEEEfSK_NS4_8TiledMMAINS4_8MMA_AtomIJNS4_4SM904GMMA30MMA_64x128x8_F32TF32TF32_SS_TNILNSO_7ScaleInE1ELSQ_1EEEEEENS4_6LayoutINS5_IJNSA_ILi2EEESC_SC_EEENS5_IJSC_NSA_ILi0EEESW_EEEEENS5_IJNS4_10UnderscoreESZ_SZ_EEEEENS4_23SM90_TMA_LOAD_MULTICASTENS4_14ComposedLayoutINS4_7SwizzleILi3ELi4ELi3EEENS4_18smem_ptr_flag_bitsILi32EEENST_INS5_IJNSA_ILi8EEENSA_ILi32EEEEEENS5_IJS19_SC_EEEEEEEvNS4_8identityES12_S1D_vS1E_EENS_8epilogue10collective6detail29Sm90TmaWarpSpecializedAdapterINS1H_15DefaultEpilogueIfSK_SK_NS1G_6thread17LinearCombinationIfLi1EffLNS1L_9ScaleType4KindE0ELNS_15FloatRoundStyleE2EfEENS1_15EpilogueDefaultEEEEEvvEEEEvNT_6ParamsE --------------------------
	.section	.nv.constant0._ZN7cutlass13device_kernelINS_4gemm6kernel13GemmUniversalIN4cute5tupleIJiiiiEEENS1_10collective13CollectiveMmaINS1_34MainloopSm90TmaGmmaWarpSpecializedILi2ENS5_IJNS4_1CILi4EEESB_NSA_ILi1EEEEEENS1_35KernelTmaWarpSpecializedCooperativeEEENS5_IJNSA_ILi256EEENSA_ILi128EEENSA_ILi64EEEEEEfNS5_IJlSC_lEEEfSK_NS4_8TiledMMAINS4_8MMA_AtomIJNS4_4SM904GMMA30MMA_64x128x8_F32TF32TF32_SS_TNILNSO_7ScaleInE1ELSQ_1EEEEEENS4_6LayoutINS5_IJNSA_ILi2EEESC_SC_EEENS5_IJSC_NSA_ILi0EEESW_EEEEENS5_IJNS4_10UnderscoreESZ_SZ_EEEEENS4_23SM90_TMA_LOAD_MULTICASTENS4_14ComposedLayoutINS4_7SwizzleILi3ELi4ELi3EEENS4_18smem_ptr_flag_bitsILi32EEENST_INS5_IJNSA_ILi8EEENSA_ILi32EEEEEENS5_IJS19_SC_EEEEEEEvNS4_8identityES12_S1D_vS1E_EENS_8epilogue10collective6detail29Sm90TmaWarpSpecializedAdapterINS1H_15DefaultEpilogueIfSK_SK_NS1G_6thread17LinearCombinationIfLi1EffLNS1L_9ScaleType4KindE0ELNS_15FloatRoundStyleE2EfEENS1_15EpilogueDefaultEEEEEvvEEEEvNT_6ParamsE,"a",@progbits
	.sectionflags	@""
	.align	4
.nv.constant0._ZN7cutlass13device_kernelINS_4gemm6kernel13GemmUniversalIN4cute5tupleIJiiiiEEENS1_10collective13CollectiveMmaINS1_34MainloopSm90TmaGmmaWarpSpecializedILi2ENS5_IJNS4_1CILi4EEESB_NSA_ILi1EEEEEENS1_35KernelTmaWarpSpecializedCooperativeEEENS5_IJNSA_ILi256EEENSA_ILi128EEENSA_ILi64EEEEEEfNS5_IJlSC_lEEEfSK_NS4_8TiledMMAINS4_8MMA_AtomIJNS4_4SM904GMMA30MMA_64x128x8_F32TF32TF32_SS_TNILNSO_7ScaleInE1ELSQ_1EEEEEENS4_6LayoutINS5_IJNSA_ILi2EEESC_SC_EEENS5_IJSC_NSA_ILi0EEESW_EEEEENS5_IJNS4_10UnderscoreESZ_SZ_EEEEENS4_23SM90_TMA_LOAD_MULTICASTENS4_14ComposedLayoutINS4_7SwizzleILi3ELi4ELi3EEENS4_18smem_ptr_flag_bitsILi32EEENST_INS5_IJNSA_ILi8EEENSA_ILi32EEEEEENS5_IJS19_SC_EEEEEEEvNS4_8identityES12_S1D_vS1E_EENS_8epilogue10collective6detail29Sm90TmaWarpSpecializedAdapterINS1H_15DefaultEpilogueIfSK_SK_NS1G_6thread17LinearCombinationIfLi1EffLNS1L_9ScaleType4KindE0ELNS_15FloatRoundStyleE2EfEENS1_15EpilogueDefaultEEEEEvvEEEEvNT_6ParamsE:
	.zero		1664


//--------------------- SYMBOLS --------------------------

	.type		.nv.reservedSmem.offset0,@object
	.size		.nv.reservedSmem.offset0,0x4
	.type		__assertfail,@function
